	.target	sm_90a

	.elftype	@"ET_EXEC"


//--------------------- .note.nv.tkinfo           --------------------------
	.section	.note.nv.tkinfo,"",@"SHT_NOTE"
	.sectionflags	@"SHF_NOTE_NV_TKINFO"
	.tkinfo
        /*0018*/ 	.word	0x00000002
        /*0030*/ 	.string	""
        /*0030*/ 	.string	"ptxas"
        /*0030*/ 	.string	"Cuda compilation tools, release 13.0, V13.0.88"
        /*0030*/ 	.string	"Build cuda_13.0.r13.0/compiler.36424714_0"
        /*0030*/ 	.string	"-v  -suppress-debug-info  -lineinfo  -arch sm_90a "



//--------------------- .note.nv.cuinfo           --------------------------
	.section	.note.nv.cuinfo,"",@"SHT_NOTE"
	.sectionflags	@"SHF_NOTE_NV_CUINFO"
        /*0018*/ 	.short	0x0002
        /*001a*/ 	.short	0x005a
        /*001c*/ 	.short	0x0082
	.zero		2


//--------------------- .nv.info                  --------------------------
	.section	.nv.info,"",@"SHT_CUDA_INFO"
	.align	4


	//----- nvinfo : EIATTR_REGCOUNT
	.align		4
        /*0000*/ 	.byte	0x04, 0x2f
        /*0002*/ 	.short	(.L_1 - .L_0)
	.align		4
.L_0:
        /*0004*/ 	.word	index@(gluon_wgmma)
        /*0008*/ 	.word	0x000000ff


	//----- nvinfo : EIATTR_FRAME_SIZE
	.align		4
.L_1:
        /*000c*/ 	.byte	0x04, 0x11
        /*000e*/ 	.short	(.L_3 - .L_2)
	.align		4
.L_2:
        /*0010*/ 	.word	index@(gluon_wgmma)
        /*0014*/ 	.word	0x00000270


	//----- nvinfo : EIATTR_MIN_STACK_SIZE
	.align		4
.L_3:
        /*0018*/ 	.byte	0x04, 0x12
        /*001a*/ 	.short	(.L_5 - .L_4)
	.align		4
.L_4:
        /*001c*/ 	.word	index@(gluon_wgmma)
        /*0020*/ 	.word	0x00000270
.L_5:


//--------------------- .nv.compat                --------------------------
	.section	.nv.compat,"",@"SHT_CUDA_COMPAT_INFO"
	.align	4
        /*0000*/ 	.byte	0x02, 0x09, 0x01, 0x00, 0x02, 0x02, 0x04, 0x00, 0x02, 0x05, 0x05, 0x00, 0x03, 0x07, 0x01, 0x01
        /*0010*/ 	.byte	0x02, 0x03, 0x03, 0x00, 0x02, 0x06, 0x01, 0x00, 0x04, 0x0b, 0x08, 0x00, 0x00, 0x00, 0x00, 0x00
        /*0020*/ 	.byte	0x00, 0x00, 0x00, 0x00


//--------------------- .nv.info.gluon_wgmma      --------------------------
	.section	.nv.info.gluon_wgmma,"",@"SHT_CUDA_INFO"
	.sectionflags	@""
	.align	4


	//----- nvinfo : EIATTR_CUDA_API_VERSION
	.align		4
        /*0000*/ 	.byte	0x04, 0x37
        /*0002*/ 	.short	(.L_7 - .L_6)
.L_6:
        /*0004*/ 	.word	0x00000082


	//----- nvinfo : EIATTR_KPARAM_INFO
	.align		4
.L_7:
        /*0008*/ 	.byte	0x04, 0x17
        /*000a*/ 	.short	(.L_9 - .L_8)
.L_8:
        /*000c*/ 	.word	0x00000000
        /*0010*/ 	.short	0x000a
        /*0012*/ 	.short	0x0048
        /*0014*/ 	.byte	0x00, 0xf4, 0x21, 0x00


	//----- nvinfo : EIATTR_KPARAM_INFO
	.align		4
.L_9:
        /*0018*/ 	.byte	0x04, 0x17
        /*001a*/ 	.short	(.L_11 - .L_10)
.L_10:
        /*001c*/ 	.word	0x00000000
        /*0020*/ 	.short	0x0009
        /*0022*/ 	.short	0x0040
        /*0024*/ 	.byte	0x00, 0xf4, 0x21, 0x00


	//----- nvinfo : EIATTR_KPARAM_INFO
	.align		4
.L_11:
        /*0028*/ 	.byte	0x04, 0x17
        /*002a*/ 	.short	(.L_13 - .L_12)
.L_12:
        /*002c*/ 	.word	0x00000000
        /*0030*/ 	.short	0x0008
        /*0032*/ 	.short	0x0038
        /*0034*/ 	.byte	0x00, 0xf0, 0x21, 0x00


	//----- nvinfo : EIATTR_KPARAM_INFO
	.align		4
.L_13:
        /*0038*/ 	.byte	0x04, 0x17
        /*003a*/ 	.short	(.L_15 - .L_14)
.L_14:
        /*003c*/ 	.word	0x00000000
        /*0040*/ 	.short	0x0007
        /*0042*/ 	.short	0x0030
        /*0044*/ 	.byte	0x00, 0xf0, 0x21, 0x00


	//----- nvinfo : EIATTR_KPARAM_INFO
	.align		4
.L_15:
        /*0048*/ 	.byte	0x04, 0x17
        /*004a*/ 	.short	(.L_17 - .L_16)
.L_16:
        /*004c*/ 	.word	0x00000000
        /*0050*/ 	.short	0x0006
        /*0052*/ 	.short	0x0028
        /*0054*/ 	.byte	0x00, 0xf0, 0x21, 0x00


	//----- nvinfo : EIATTR_KPARAM_INFO
	.align		4
.L_17:
        /*0058*/ 	.byte	0x04, 0x17
        /*005a*/ 	.short	(.L_19 - .L_18)
.L_18:
        /*005c*/ 	.word	0x00000000
        /*0060*/ 	.short	0x0005
        /*0062*/ 	.short	0x0020
        /*0064*/ 	.byte	0x00, 0xf0, 0x11, 0x00


	//----- nvinfo : EIATTR_KPARAM_INFO
	.align		4
.L_19:
        /*0068*/ 	.byte	0x04, 0x17
        /*006a*/ 	.short	(.L_21 - .L_20)
.L_20:
        /*006c*/ 	.word	0x00000000
        /*0070*/ 	.short	0x0004
        /*0072*/ 	.short	0x001c
        /*0074*/ 	.byte	0x00, 0xf0, 0x11, 0x00


	//----- nvinfo : EIATTR_KPARAM_INFO
	.align		4
.L_21:
        /*0078*/ 	.byte	0x04, 0x17
        /*007a*/ 	.short	(.L_23 - .L_22)
.L_22:
        /*007c*/ 	.word	0x00000000
        /*0080*/ 	.short	0x0003
        /*0082*/ 	.short	0x0018
        /*0084*/ 	.byte	0x00, 0xf0, 0x11, 0x00


	//----- nvinfo : EIATTR_KPARAM_INFO
	.align		4
.L_23:
        /*0088*/ 	.byte	0x04, 0x17
        /*008a*/ 	.short	(.L_25 - .L_24)
.L_24:
        /*008c*/ 	.word	0x00000000
        /*0090*/ 	.short	0x0002
        /*0092*/ 	.short	0x0010
        /*0094*/ 	.byte	0x00, 0xf4, 0x21, 0x00


	//----- nvinfo : EIATTR_KPARAM_INFO
	.align		4
.L_25:
        /*0098*/ 	.byte	0x04, 0x17
        /*009a*/ 	.short	(.L_27 - .L_26)
.L_26:
        /*009c*/ 	.word	0x00000000
        /*00a0*/ 	.short	0x0001
        /*00a2*/ 	.short	0x0008
        /*00a4*/ 	.byte	0x00, 0xf4, 0x21, 0x00


	//----- nvinfo : EIATTR_KPARAM_INFO
	.align		4
.L_27:
        /*00a8*/ 	.byte	0x04, 0x17
        /*00aa*/ 	.short	(.L_29 - .L_28)
.L_28:
        /*00ac*/ 	.word	0x00000000
        /*00b0*/ 	.short	0x0000
        /*00b2*/ 	.short	0x0000
        /*00b4*/ 	.byte	0x00, 0xf4, 0x21, 0x00


	//----- nvinfo : EIATTR_SPARSE_MMA_MASK
	.align		4
.L_29:
        /*00b8*/ 	.byte	0x03, 0x50
        /*00ba*/ 	.short	0x0000


	//----- nvinfo : EIATTR_MAXREG_COUNT
	.align		4
        /*00bc*/ 	.byte	0x03, 0x1b
        /*00be*/ 	.short	0x00ff


	//----- nvinfo : EIATTR_NUM_BARRIERS
	.align		4
        /*00c0*/ 	.byte	0x02, 0x4c
        /*00c2*/ 	.byte	0x01
	.zero		1


	//----- nvinfo : EIATTR_ANNOTATIONS
	.align		4
        /*00c4*/ 	.byte	0x04, 0x55
        /*00c6*/ 	.short	(.L_31 - .L_30)


	//   ....[0]....
.L_30:
        /*00c8*/ 	.word	0x00000001
        /*00cc*/ 	.byte	0xa0, 0x10, 0x00, 0x00, 0x01, 0x00, 0x00, 0x00, 0xe0, 0x10, 0x00, 0x00, 0x01, 0x00, 0x00, 0x00
        /* <DEDUP_REMOVED lines=272> */
        /*11dc*/ 	.byte	0xe0, 0x42, 0x00, 0x00, 0x01, 0x00, 0x00, 0x00, 0xf0, 0x42, 0x00, 0x00


	//----- nvinfo : EIATTR_MERCURY_ISA_VERSION
	.align		4
.L_31:
        /*11e8*/ 	.byte	0x03, 0x5f
        /*11ea*/ 	.short	0x0101


	//----- nvinfo : EIATTR_INT_WARP_WIDE_INSTR_OFFSETS
	.align		4
        /*11ec*/ 	.byte	0x04, 0x31
        /*11ee*/ 	.short	(.L_33 - .L_32)


	//   ....[0]....
.L_32:
        /*11f0*/ 	.word	0x00001d70


	//   ....[1]....
        /*11f4*/ 	.word	0x00001d90


	//   ....[2]....
        /*11f8*/ 	.word	0x00001da0


	//   ....[3]....
        /*11fc*/ 	.word	0x00001e80


	//   ....[4]....
        /*1200*/ 	.word	0x00002c30


	//   ....[5]....
        /*1204*/ 	.word	0x00002c40


	//   ....[6]....
        /*1208*/ 	.word	0x00002cb0


	//   ....[7]....
        /*120c*/ 	.word	0x00002cc0


	//   ....[8]....
        /*1210*/ 	.word	0x00004ac0


	//   ....[9]....
        /*1214*/ 	.word	0x00004ad0


	//----- nvinfo : EIATTR_COOP_GROUP_MASK_REGIDS
	.align		4
.L_33:
        /*1218*/ 	.byte	0x04, 0x29
        /*121a*/ 	.short	(.L_35 - .L_34)


	//   ....[0]....
.L_34:
        /*121c*/ 	.word	0xffffffff


	//   ....[1]....
        /*1220*/ 	.word	0xffffffff


	//   ....[2]....
        /*1224*/ 	.word	0xffffffff


	//----- nvinfo : EIATTR_COOP_GROUP_INSTR_OFFSETS
	.align		4
.L_35:
        /*1228*/ 	.byte	0x04, 0x28
        /*122a*/ 	.short	(.L_37 - .L_36)


	//   ....[0]....
.L_36:
        /*122c*/ 	.word	0x00000150


	//   ....[1]....
        /*1230*/ 	.word	0x000006f0


	//   ....[2]....
        /*1234*/ 	.word	0x00000cc0


	//----- nvinfo : EIATTR_MBARRIER_INSTR_OFFSETS
	.align		4
.L_37:
        /*1238*/ 	.byte	0x04, 0x39
        /*123a*/ 	.short	(.L_39 - .L_38)


	//   ....[0]....
.L_38:
        /*123c*/ 	.word	0x00001f00
        /*1240*/ 	.word	0x000000ff
        /*1244*/ 	.word	0x00012000
        /*1248*/ 	.short	0x0100
        /*124a*/ 	.byte	0x18
	.zero		1


	//   ....[1]....
        /*124c*/ 	.word	0x00001f20
        /*1250*/ 	.word	0x000000ff
        /*1254*/ 	.word	0x00012008
        /*1258*/ 	.short	0x0100
        /*125a*/ 	.byte	0x18
	.zero		1


	//   ....[2]....
        /*125c*/ 	.word	0x00001f40
        /*1260*/ 	.word	0x000000ff
        /*1264*/ 	.word	0x00012010
        /*1268*/ 	.short	0x0100
        /*126a*/ 	.byte	0x18
	.zero		1


	//   ....[3]....
        /*126c*/ 	.word	0x00002d70
        /*1270*/ 	.word	0x000000ff
        /*1274*/ 	.word	0x00012000
        /*1278*/ 	.short	0x010a
        /*127a*/ 	.byte	0x12
	.zero		1


	//   ....[4]....
        /*127c*/ 	.word	0x00003a20
        /*1280*/ 	.word	0x000000ff
        /*1284*/ 	.word	0x00012000
        /*1288*/ 	.short	0x0108
        /*128a*/ 	.byte	0x18
	.zero		1


	//   ....[5]....
        /*128c*/ 	.word	0x00003aa0
        /*1290*/ 	.word	0x000000ff
        /*1294*/ 	.word	0x00012008
        /*1298*/ 	.short	0x0108
        /*129a*/ 	.byte	0x18
	.zero		1


	//   ....[6]....
        /*129c*/ 	.word	0x00003b20
        /*12a0*/ 	.word	0x000000ff
        /*12a4*/ 	.word	0x00012010
        /*12a8*/ 	.short	0x0108
        /*12aa*/ 	.byte	0x18
	.zero		1


	//   ....[7]....
        /*12ac*/ 	.word	0x000054f0
        /*12b0*/ 	.word	0x000000ff
        /*12b4*/ 	.word	0x00012000
        /*12b8*/ 	.short	0x010a
        /*12ba*/ 	.byte	0x12
	.zero		1


	//----- nvinfo : EIATTR_NUM_MBARRIERS
	.align		4
.L_39:
        /*12bc*/ 	.byte	0x03, 0x38
        /*12be*/ 	.short	0x0003


	//----- nvinfo : EIATTR_EXIT_INSTR_OFFSETS
	.align		4
        /*12c0*/ 	.byte	0x04, 0x1c
        /*12c2*/ 	.short	(.L_41 - .L_40)


	//   ....[0]....
.L_40:
        /*12c4*/ 	.word	0x000054e0


	//----- nvinfo : EIATTR_REQNTID
	.align		4
.L_41:
        /*12c8*/ 	.byte	0x04, 0x10
        /*12ca*/ 	.short	(.L_43 - .L_42)
.L_42:
        /*12cc*/ 	.word	0x00000080
        /*12d0*/ 	.word	0x00000001
        /*12d4*/ 	.word	0x00000001


	//----- nvinfo : EIATTR_CRS_STACK_SIZE
	.align		4
.L_43:
        /*12d8*/ 	.byte	0x04, 0x1e
        /*12da*/ 	.short	(.L_45 - .L_44)
.L_44:
        /*12dc*/ 	.word	0x00000000


	//----- nvinfo : EIATTR_CBANK_PARAM_SIZE
	.align		4
.L_45:
        /*12e0*/ 	.byte	0x03, 0x19
        /*12e2*/ 	.short	0x0050


	//----- nvinfo : EIATTR_PARAM_CBANK
	.align		4
        /*12e4*/ 	.byte	0x04, 0x0a
        /*12e6*/ 	.short	(.L_47 - .L_46)
	.align		4
.L_46:
        /*12e8*/ 	.word	index@(.nv.constant0.gluon_wgmma)
        /*12ec*/ 	.short	0x0210
        /*12ee*/ 	.short	0x0050


	//----- nvinfo : EIATTR_SW_WAR
	.align		4
.L_47:
        /*12f0*/ 	.byte	0x04, 0x36
        /*12f2*/ 	.short	(.L_49 - .L_48)
.L_48:
        /*12f4*/ 	.word	0x00000008
.L_49:


//--------------------- .nv.callgraph             --------------------------
	.section	.nv.callgraph,"",@"SHT_CUDA_CALLGRAPH"
	.align	4
	.sectionentsize	8
	.align		4
        /*0000*/ 	.word	0x00000000
	.align		4
        /*0004*/ 	.word	0xffffffff
	.align		4
        /*0008*/ 	.word	0x00000000
	.align		4
        /*000c*/ 	.word	0xfffffffe
	.align		4
        /*0010*/ 	.word	0x00000000
	.align		4
        /*0014*/ 	.word	0xfffffffd
	.align		4
        /*0018*/ 	.word	0x00000000
	.align		4
        /*001c*/ 	.word	0xfffffffc


//--------------------- .text.gluon_wgmma         --------------------------
	.section	.text.gluon_wgmma,"ax",@progbits
	.align	128
        .global         gluon_wgmma
        .type           gluon_wgmma,@function
        .size           gluon_wgmma,(.L_x_53 - gluon_wgmma)
        .other          gluon_wgmma,@"STO_CUDA_ENTRY STV_DEFAULT"
gluon_wgmma:
.text.gluon_wgmma:
[----:B------:R-:W1:Y:S01]  /*0000*/  LDC R1, c[0x0][0x28] ;  /* 0x00000a00ff017b82 */ /* 0x000e620000000800 */
[----:B------:R-:W2:Y:S07]  /*0010*/  S2R R7, SR_TID.X ;  /* 0x0000000000077919 */ /* 0x000eae0000002100 */
[----:B------:R-:W3:Y:S01]  /*0020*/  S2UR UR4, SR_CgaCtaId ;  /* 0x00000000000479c3 */ /* 0x000ee20000008800 */
[----:B------:R-:W-:Y:S01]  /*0030*/  UMOV UR24, 0x400 ;  /* 0x0000040000187882 */ /* 0x000fe20000000000 */
[----:B------:R-:W-:Y:S01]  /*0040*/  ULDC UR6, c[0x0][0xc] ;  /* 0x0000030000067ab9 */ /* 0x000fe20000000800 */
[----:B------:R-:W-:Y:S01]  /*0050*/  ULDC.64 UR30, c[0x0][0x250] ;  /* 0x00009400001e7ab9 */ /* 0x000fe20000000a00 */
[----:B------:R-:W-:Y:S01]  /*0060*/  BSSY B0, `(.L_x_0) ;  /* 0x000001f000007945 */ /* 0x000fe20003800000 */
[----:B-1----:R-:W-:-:S03]  /*0070*/  VIADD R1, R1, 0xfffffd90 ;  /* 0xfffffd9001017836 */ /* 0x002fc60000000000 */
[----:B------:R-:W1:Y:S08]  /*0080*/  LDC R12, c[0x0][0x230] ;  /* 0x00008c00ff0c7b82 */ /* 0x000e700000000800 */
[----:B------:R-:W-:Y:S08]  /*0090*/  S2UR UR25, SR_CTAID.Y ;  /* 0x00000000001979c3 */ /* 0x000ff00000002600 */
[----:B------:R-:W4:Y:S01]  /*00a0*/  S2UR UR5, SR_CTAID.Z ;  /* 0x00000000000579c3 */ /* 0x000f220000002700 */
[----:B---3--:R-:W-:-:S03]  /*00b0*/  ULEA UR24, UR4, UR24, 0x18 ;  /* 0x0000001804187291 */ /* 0x008fc6000f8ec03f */
[----:B------:R-:W-:Y:S01]  /*00c0*/  ULDC UR4, c[0x0][0x10] ;  /* 0x0000040000047ab9 */ /* 0x000fe20000000800 */
[----:B--2---:R-:W-:-:S03]  /*00d0*/  LOP3.LUT R2, R7, 0x7f, RZ, 0xc0, !PT ;  /* 0x0000007f07027812 */ /* 0x004fc600078ec0ff */
[----:B------:R-:W2:Y:S01]  /*00e0*/  S2UR UR32, SR_CTAID.X ;  /* 0x00000000002079c3 */ /* 0x000ea20000002500 */
[----:B-1----:R-:W-:Y:S01]  /*00f0*/  VIADD R6, R12, 0xffffffff ;  /* 0xffffffff0c067836 */ /* 0x002fe20000000000 */
[C---:B------:R-:W-:Y:S02]  /*0100*/  ISETP.GE.U32.AND P0, PT, R2.reuse, 0x20, PT ;  /* 0x000000200200780c */ /* 0x040fe40003f06070 */
[C---:B------:R-:W-:Y:S02]  /*0110*/  ISETP.NE.U32.AND P2, PT, R2.reuse, RZ, PT ;  /* 0x000000ff0200720c */ /* 0x040fe40003f45070 */
[----:B------:R-:W-:Y:S02]  /*0120*/  LEA R0, R2, UR24, 0x2 ;  /* 0x0000001802007c11 */ /* 0x000fe4000f8e10ff */
[----:B------:R-:W1:Y:S07]  /*0130*/  LDC R8, c[0x0][0x228] ;  /* 0x00008a00ff087b82 */ /* 0x000e6e0000000800 */
[----:B------:R3:W-:Y:S01]  /*0140*/  @!P0 STS [R0], RZ ;  /* 0x000000ff00008388 */ /* 0x0007e20000000800 */
[----:B------:R-:W-:-:S03]  /*0150*/  NOP ;  /* 0x0000000000007918 */ /* 0x000fc60000000000 */
[----:B------:R3:W-:Y:S01]  /*0160*/  @!P2 STS [UR24+0x20], R6 ;  /* 0x00002006ff00a988 */ /* 0x0007e20008000818 */
[----:B----4-:R-:W-:-:S04]  /*0170*/  UIMAD UR4, UR5, UR4, UR25 ;  /* 0x00000004050472a4 */ /* 0x010fc8000f8e0219 */
[----:B--2---:R-:W-:-:S04]  /*0180*/  UIMAD UR4, UR4, UR6, UR32 ;  /* 0x00000006040472a4 */ /* 0x004fc8000f8e0220 */
[----:B------:R-:W-:Y:S01]  /*0190*/  UIMAD UR5, UR4, 0x180, URZ ;  /* 0x00000180040578a4 */ /* 0x000fe2000f8e023f */
[----:B-1----:R-:W-:Y:S02]  /*01a0*/  VIADD R8, R8, 0xffffffff ;  /* 0xffffffff08087836 */ /* 0x002fe40000000000 */
[----:B------:R-:W-:Y:S01]  /*01b0*/  UMOV UR4, URZ ;  /* 0x0000003f00047c82 */ /* 0x000fe20008000000 */
[----:B------:R-:W-:-:S04]  /*01c0*/  UIADD3 UR26, UP0, UR5, UR30, URZ ;  /* 0x0000001e051a7290 */ /* 0x000fc8000ff1e03f */
[----:B------:R-:W-:Y:S01]  /*01d0*/  ULEA.HI.X.SX32 UR27, UR5, UR31, 0x1, UP0 ;  /* 0x0000001f051b7291 */ /* 0x000fe200080f0e3f */
[----:B---3--:R-:W-:Y:S11]  /*01e0*/  @P2 BRA `(.L_x_1) ;  /* 0x0000000000182947 */ /* 0x008ff60003800000 */
[----:B------:R-:W1:Y:S01]  /*01f0*/  LDS R3, [UR24+0x8] ;  /* 0x00000818ff037984 */ /* 0x000e620008000800 */
[----:B------:R-:W2:Y:S01]  /*0200*/  LDC.64 R10, c[0x0][0x210] ;  /* 0x00008400ff0a7b82 */ /* 0x000ea20000000a00 */
[----:B------:R-:W-:Y:S02]  /*0210*/  IMAD.MOV.U32 R4, RZ, RZ, 0x70 ;  /* 0x00000070ff047424 */ /* 0x000fe400078e00ff */
[----:B--2---:R2:W-:Y:S03]  /*0220*/  STS.64 [UR24], R10 ;  /* 0x0000000aff007988 */ /* 0x0045e60008000a18 */
[----:B-1----:R-:W-:-:S05]  /*0230*/  LOP3.LUT R3, R3, 0x10, R4, 0xd8, !PT ;  /* 0x0000001003037812 */ /* 0x002fca00078ed804 */
[----:B------:R2:W-:Y:S02]  /*0240*/  STS [UR24+0x8], R3 ;  /* 0x00000803ff007988 */ /* 0x0005e40008000818 */
.L_x_1:
[----:B------:R-:W-:Y:S05]  /*0250*/  BSYNC B0 ;  /* 0x0000000000007941 */ /* 0x000fea0003800000 */
.L_x_0:
[----:B------:R-:W-:Y:S04]  /*0260*/  BSSY B0, `(.L_x_2) ;  /* 0x000000a000007945 */ /* 0x000fe80003800000 */
[----:B------:R-:W-:Y:S05]  /*0270*/  @P2 BRA `(.L_x_3) ;  /* 0x0000000000202947 */ /* 0x000fea0003800000 */
[----:B--2---:R-:W1:Y:S01]  /*0280*/  LDS R3, [UR24+0x34] ;  /* 0x00003418ff037984 */ /* 0x004e620008000800 */
[----:B------:R-:W-:Y:S02]  /*0290*/  IMAD.MOV.U32 R4, RZ, RZ, 0x3f000000 ;  /* 0x3f000000ff047424 */ /* 0x000fe400078e00ff */
[----:B------:R-:W-:Y:S01]  /*02a0*/  @!P2 IMAD.MOV.U32 R5, RZ, RZ, 0x7f ;  /* 0x0000007fff05a424 */ /* 0x000fe200078e00ff */
[----:B------:R-:W2:Y:S02]  /*02b0*/  @!P2 LDS R10, [UR24+0x38] ;  /* 0x00003818ff0aa984 */ /* 0x000ea40008000800 */
[----:B-1----:R-:W-:Y:S02]  /*02c0*/  LOP3.LUT R3, R3, 0xff000000, R4, 0xb8, !PT ;  /* 0xff00000003037812 */ /* 0x002fe400078eb804 */
[----:B--2---:R-:W-:-:S03]  /*02d0*/  @!P2 LOP3.LUT R4, R10, 0xff, R5, 0xb8, !PT ;  /* 0x000000ff0a04a812 */ /* 0x004fc600078eb805 */
[----:B------:R1:W-:Y:S04]  /*02e0*/  STS [UR24+0x34], R3 ;  /* 0x00003403ff007988 */ /* 0x0003e80008000818 */
[----:B------:R1:W-:Y:S02]  /*02f0*/  @!P2 STS [UR24+0x38], R4 ;  /* 0x00003804ff00a988 */ /* 0x0003e40008000818 */
.L_x_3:
[----:B------:R-:W-:Y:S05]  /*0300*/  BSYNC B0 ;  /* 0x0000000000007941 */ /* 0x000fea0003800000 */
.L_x_2:
[----:B------:R-:W-:Y:S04]  /*0310*/  BSSY B0, `(.L_x_4) ;  /* 0x000000a000007945 */ /* 0x000fe80003800000 */
[----:B------:R-:W-:Y:S05]  /*0320*/  @P2 BRA `(.L_x_5) ;  /* 0x0000000000202947 */ /* 0x000fea0003800000 */
[----:B-12---:R-:W1:Y:S01]  /*0330*/  LDS R3, [UR24+0x1c] ;  /* 0x00001c18ff037984 */ /* 0x006e620008000800 */
[----:B------:R-:W2:Y:S03]  /*0340*/  LDC.64 R4, c[0x0][0x238] ;  /* 0x00008e00ff047b82 */ /* 0x000ea60000000a00 */
[----:B------:R3:W-:Y:S01]  /*0350*/  STS [UR24+0x24], R8 ;  /* 0x00002408ff007988 */ /* 0x0007e20008000818 */
[--C-:B--2---:R-:W-:Y:S02]  /*0360*/  SHF.R.U32.HI R10, RZ, 0x4, R5.reuse ;  /* 0x00000004ff0a7819 */ /* 0x104fe40000011605 */
[----:B------:R-:W-:-:S05]  /*0370*/  SHF.R.U64 R4, R4, 0x4, R5 ;  /* 0x0000000404047819 */ /* 0x000fca0000001205 */
[----:B------:R3:W-:Y:S01]  /*0380*/  STS [UR24+0xc], R4 ;  /* 0x00000c04ff007988 */ /* 0x0007e20008000818 */
[----:B-1----:R-:W-:-:S05]  /*0390*/  LOP3.LUT R3, R3, 0xf, R10, 0xb8, !PT ;  /* 0x0000000f03037812 */ /* 0x002fca00078eb80a */
[----:B------:R3:W-:Y:S02]  /*03a0*/  STS [UR24+0x1c], R3 ;  /* 0x00001c03ff007988 */ /* 0x0007e40008000818 */
.L_x_5:
[----:B------:R-:W-:Y:S05]  /*03b0*/  BSYNC B0 ;  /* 0x0000000000007941 */ /* 0x000fea0003800000 */
.L_x_4:
[----:B------:R-:W-:Y:S04]  /*03c0*/  BSSY B1, `(.L_x_6) ;  /* 0x000001d000017945 */ /* 0x000fe80003800000 */
[----:B------:R-:W-:Y:S04]  /*03d0*/  BSSY B0, `(.L_x_7) ;  /* 0x0000018000007945 */ /* 0x000fe80003800000 */
[----:B------:R-:W-:Y:S05]  /*03e0*/  @P2 BRA `(.L_x_8) ;  /* 0x00000000001c2947 */ /* 0x000fea0003800000 */
[----:B-123--:R-:W1:Y:S02]  /*03f0*/  LDS R3, [UR24+0x34] ;  /* 0x00003418ff037984 */ /* 0x00ee640008000800 */
[----:B-1----:R-:W-:-:S05]  /*0400*/  LOP3.LUT R3, R3, 0x7, RZ, 0xb8, !PT ;  /* 0x0000000703037812 */ /* 0x002fca00078eb8ff */
[----:B------:R1:W-:Y:S01]  /*0410*/  STS [UR24+0x34], R3 ;  /* 0x00003403ff007988 */ /* 0x0003e20008000818 */
[----:B------:R-:W-:Y:S05]  /*0420*/  @P2 BRA `(.L_x_9) ;  /* 0x00000000001c2947 */ /* 0x000fea0003800000 */
[----:B-1----:R-:W1:Y:S02]  /*0430*/  LDS R3, [UR24+0x34] ;  /* 0x00003418ff037984 */ /* 0x002e640008000800 */
[----:B-1----:R-:W-:-:S05]  /*0440*/  LOP3.LUT R3, R3, 0x38, RZ, 0xb8, !PT ;  /* 0x0000003803037812 */ /* 0x002fca00078eb8ff */
[----:B------:R4:W-:Y:S02]  /*0450*/  STS [UR24+0x34], R3 ;  /* 0x00003403ff007988 */ /* 0x0009e40008000818 */
.L_x_8:
[----:B------:R-:W-:Y:S05]  /*0460*/  @P2 BRA `(.L_x_10) ;  /* 0x00000000001c2947 */ /* 0x000fea0003800000 */
[----:B-1234-:R-:W1:Y:S02]  /*0470*/  LDS R3, [UR24+0x8] ;  /* 0x00000818ff037984 */ /* 0x01ee640008000800 */
[----:B-1----:R-:W-:-:S05]  /*0480*/  LOP3.LUT R3, R3, 0x780, RZ, 0xb8, !PT ;  /* 0x0000078003037812 */ /* 0x002fca00078eb8ff */
[----:B------:R2:W-:Y:S02]  /*0490*/  STS [UR24+0x8], R3 ;  /* 0x00000803ff007988 */ /* 0x0005e40008000818 */
.L_x_9:
[----:B------:R-:W-:Y:S05]  /*04a0*/  @P2 BRA `(.L_x_11) ;  /* 0x0000000000282947 */ /* 0x000fea0003800000 */
[----:B-12---:R-:W1:Y:S02]  /*04b0*/  LDS R3, [UR24+0x8] ;  /* 0x00000818ff037984 */ /* 0x006e640008000800 */
[----:B-1----:R-:W-:-:S05]  /*04c0*/  LOP3.LUT R3, R3, 0x1800, RZ, 0xb8, !PT ;  /* 0x0000180003037812 */ /* 0x002fca00078eb8ff */
[----:B------:R1:W-:Y:S02]  /*04d0*/  STS [UR24+0x8], R3 ;  /* 0x00000803ff007988 */ /* 0x0003e40008000818 */
.L_x_10:
[----:B------:R-:W-:Y:S05]  /*04e0*/  @P2 BREAK B0 ;  /* 0x0000000000002942 */ /* 0x000fea0003800000 */
[----:B------:R-:W-:Y:S05]  /*04f0*/  @P2 BRA `(.L_x_12) ;  /* 0x0000000000242947 */ /* 0x000fea0003800000 */
[----:B-1-3--:R-:W1:Y:S01]  /*0500*/  LDS R4, [UR24+0x8] ;  /* 0x00000818ff047984 */ /* 0x00ae620008000800 */
[----:B--2-4-:R-:W-:-:S05]  /*0510*/  IMAD.MOV.U32 R3, RZ, RZ, 0x6000 ;  /* 0x00006000ff037424 */ /* 0x014fca00078e00ff */
[----:B-1----:R-:W-:-:S04]  /*0520*/  LOP3.LUT R3, R4, 0x4000, R3, 0xd8, !PT ;  /* 0x0000400004037812 */ /* 0x002fc800078ed803 */
[----:B------:R-:W-:-:S05]  /*0530*/  LOP3.LUT R3, R3, 0x400000, RZ, 0xb8, !PT ;  /* 0x0040000003037812 */ /* 0x000fca00078eb8ff */
[----:B------:R3:W-:Y:S02]  /*0540*/  STS [UR24+0x8], R3 ;  /* 0x00000803ff007988 */ /* 0x0007e40008000818 */
.L_x_11:
[----:B------:R-:W-:Y:S05]  /*0550*/  BSYNC B0 ;  /* 0x0000000000007941 */ /* 0x000fea0003800000 */
.L_x_7:
[----:B-123--:R-:W1:Y:S02]  /*0560*/  @!P2 LDS R3, [UR24+0x8] ;  /* 0x00000818ff03a984 */ /* 0x00ee640008000800 */
[----:B-1----:R-:W-:-:S05]  /*0570*/  @!P2 LOP3.LUT R3, R3, 0x8000, RZ, 0xb8, !PT ;  /* 0x000080000303a812 */ /* 0x002fca00078eb8ff */
[----:B------:R1:W-:Y:S02]  /*0580*/  @!P2 STS [UR24+0x8], R3 ;  /* 0x00000803ff00a988 */ /* 0x0003e40008000818 */
.L_x_12:
[----:B------:R-:W-:Y:S05]  /*0590*/  BSYNC B1 ;  /* 0x0000000000017941 */ /* 0x000fea0003800000 */
.L_x_6:
[----:B------:R-:W-:Y:S05]  /*05a0*/  WARPSYNC.ALL ;  /* 0x0000000000007948 */ /* 0x000fea0003800000 */
[----:B------:R-:W-:Y:S05]  /*05b0*/  @P0 BRA `(.L_x_13) ;  /* 0x0000000000280947 */ /* 0x000fea0003800000 */
[----:B-1234-:R-:W1:Y:S01]  /*05c0*/  S2R R3, SR_LANEID ;  /* 0x0000000000037919 */ /* 0x01ee620000000000 */
[----:B------:R-:W-:Y:S05]  /*05d0*/  WARPSYNC.ALL ;  /* 0x0000000000007948 */ /* 0x000fea0003800000 */
[----:B-1----:R-:W-:-:S05]  /*05e0*/  IMAD.SHL.U32 R3, R3, 0x4, RZ ;  /* 0x0000000403037824 */ /* 0x002fca00078e00ff */
[----:B------:R-:W1:Y:S01]  /*05f0*/  LDS R9, [R3+UR24] ;  /* 0x0000001803097984 */ /* 0x000e620008000800 */
[----:B------:R-:W-:-:S05]  /*0600*/  IADD3 R4, P1, R3, UR26, RZ ;  /* 0x0000001a03047c10 */ /* 0x000fca000ff3e0ff */
[----:B------:R-:W-:-:S05]  /*0610*/  IMAD.X R5, RZ, RZ, UR27, P1 ;  /* 0x0000001bff057e24 */ /* 0x000fca00088e06ff */
[----:B-1----:R1:W5:Y:S01]  /*0620*/  ATOMG.E.EXCH.STRONG.GPU PT, RZ, [R4], R9 ;  /* 0x0000000904ff73a8 */ /* 0x00236200041ee100 */
[----:B------:R-:W-:-:S04]  /*0630*/  DEPBAR {5,4,3,2,1,0} ;  /* 0x0000003f0000791a */ /* 0x000fc80000000000 */
[----:B------:R1:W-:Y:S01]  /*0640*/  UTMACCTL.IV [UR26] ;  /* 0x000000001a0079b9 */ /* 0x0003e20008000000 */
[----:B------:R-:W-:Y:S01]  /*0650*/  NOP ;  /* 0x0000000000007918 */ /* 0x000fe20000000000 */
.L_x_13:
[----:B------:R-:W-:Y:S05]  /*0660*/  @P0 BRA `(.L_x_14) ;  /* 0x00000000000c0947 */ /* 0x000fea0003800000 */
[----:B------:R0:W-:Y:S01]  /*0670*/  UTMACMDFLUSH ;  /* 0x00000000000079b7 */ /* 0x0001e20000000000 */
[----:B------:R-:W-:Y:S05]  /*0680*/  @P0 BRA `(.L_x_14) ;  /* 0x0000000000040947 */ /* 0x000fea0003800000 */
[----:B------:R-:W-:-:S04]  /*0690*/  DEPBAR.LE SB0, 0x0 ;  /* 0x000080000000791a */ /* 0x000fc80000000000 */
.L_x_14:
[----:B------:R-:W-:Y:S05]  /*06a0*/  WARPSYNC.ALL ;  /* 0x0000000000007948 */ /* 0x000fea0003800000 */
[----:B-----5:R-:W-:Y:S06]  /*06b0*/  BAR.SYNC.DEFER_BLOCKING 0x0 ;  /* 0x0000000000007b1d */ /* 0x020fec0000010000 */
[----:B------:R-:W-:Y:S02]  /*06c0*/  BSSY B1, `(.L_x_15) ;  /* 0x000000b000017945 */ /* 0x000fe40003800000 */
[----:B------:R-:W-:Y:S06]  /*06d0*/  BAR.SYNC.DEFER_BLOCKING 0x0 ;  /* 0x0000000000007b1d */ /* 0x000fec0000010000 */
[----:B------:R1:W-:Y:S01]  /*06e0*/  @!P0 STS [R0], RZ ;  /* 0x000000ff00008388 */ /* 0x0003e20000000800 */
[----:B------:R-:W-:Y:S01]  /*06f0*/  NOP ;  /* 0x0000000000007918 */ /* 0x000fe20000000000 */
[----:B------:R-:W-:Y:S05]  /*0700*/  @P2 BRA `(.L_x_16) ;  /* 0x0000000000182947 */ /* 0x000fea0003800000 */
[----:B-1234-:R-:W1:Y:S01]  /*0710*/  LDS R3, [UR24+0x8] ;  /* 0x00000818ff037984 */ /* 0x01ee620008000800 */
[----:B------:R-:W2:Y:S01]  /*0720*/  LDC.64 R10, c[0x0][0x218] ;  /* 0x00008600ff0a7b82 */ /* 0x000ea20000000a00 */
[----:B------:R-:W-:Y:S02]  /*0730*/  IMAD.MOV.U32 R4, RZ, RZ, 0x70 ;  /* 0x00000070ff047424 */ /* 0x000fe400078e00ff */
[----:B--2---:R2:W-:Y:S03]  /*0740*/  STS.64 [UR24], R10 ;  /* 0x0000000aff007988 */ /* 0x0045e60008000a18 */
[----:B-1----:R-:W-:-:S05]  /*0750*/  LOP3.LUT R3, R3, 0x10, R4, 0xd8, !PT ;  /* 0x0000001003037812 */ /* 0x002fca00078ed804 */
[----:B------:R2:W-:Y:S02]  /*0760*/  STS [UR24+0x8], R3 ;  /* 0x00000803ff007988 */ /* 0x0005e40008000818 */
.L_x_16:
[----:B-1----:R-:W-:Y:S05]  /*0770*/  BSYNC B1 ;  /* 0x0000000000017941 */ /* 0x002fea0003800000 */
.L_x_15:
[----:B------:R-:W-:Y:S04]  /*0780*/  BSSY B2, `(.L_x_17) ;  /* 0x000000f000027945 */ /* 0x000fe80003800000 */
[----:B------:R-:W-:Y:S04]  /*0790*/  BSSY B1, `(.L_x_18) ;  /* 0x000000c000017945 */ /* 0x000fe80003800000 */
[----:B------:R-:W-:Y:S05]  /*07a0*/  @P2 BRA `(.L_x_19) ;  /* 0x0000000000282947 */ /* 0x000fea0003800000 */
[----:B--234-:R-:W1:Y:S01]  /*07b0*/  LDS R3, [UR24+0x34] ;  /* 0x00003418ff037984 */ /* 0x01ce620008000800 */
[----:B------:R-:W-:Y:S01]  /*07c0*/  IMAD.MOV.U32 R4, RZ, RZ, 0x3f000000 ;  /* 0x3f000000ff047424 */ /* 0x000fe200078e00ff */
[----:B------:R-:W-:Y:S05]  /*07d0*/  @P2 BREAK B1 ;  /* 0x0000000000012942 */ /* 0x000fea0003800000 */
[----:B-1----:R-:W-:-:S05]  /*07e0*/  LOP3.LUT R3, R3, 0xff000000, R4, 0xb8, !PT ;  /* 0xff00000003037812 */ /* 0x002fca00078eb804 */
[----:B------:R1:W-:Y:S01]  /*07f0*/  STS [UR24+0x34], R3 ;  /* 0x00003403ff007988 */ /* 0x0003e20008000818 */
[----:B------:R-:W-:Y:S05]  /*0800*/  @P2 BRA `(.L_x_20) ;  /* 0x0000000000182947 */ /* 0x000fea0003800000 */
[----:B------:R-:W2:Y:S01]  /*0810*/  LDS R4, [UR24+0x38] ;  /* 0x00003818ff047984 */ /* 0x000ea20008000800 */
[----:B-1----:R-:W-:-:S05]  /*0820*/  IMAD.MOV.U32 R3, RZ, RZ, 0xff ;  /* 0x000000ffff037424 */ /* 0x002fca00078e00ff */
[----:B--2---:R-:W-:-:S05]  /*0830*/  LOP3.LUT R3, R4, 0xff, R3, 0xb8, !PT ;  /* 0x000000ff04037812 */ /* 0x004fca00078eb803 */
[----:B------:R1:W-:Y:S02]  /*0840*/  STS [UR24+0x38], R3 ;  /* 0x00003803ff007988 */ /* 0x0003e40008000818 */
.L_x_19:
[----:B------:R-:W-:Y:S05]  /*0850*/  BSYNC B1 ;  /* 0x0000000000017941 */ /* 0x000fea0003800000 */
.L_x_18:
[----:B------:R1:W-:Y:S02]  /*0860*/  @!P2 STS [UR24+0x20], R6 ;  /* 0x00002006ff00a988 */ /* 0x0003e40008000818 */
.L_x_20:
[----:B------:R-:W-:Y:S05]  /*0870*/  BSYNC B2 ;  /* 0x0000000000027941 */ /* 0x000fea0003800000 */
.L_x_17:
[----:B------:R-:W-:Y:S05]  /*0880*/  WARPSYNC.ALL ;  /* 0x0000000000007948 */ /* 0x000fea0003800000 */
[----:B-1234-:R-:W1:Y:S01]  /*0890*/  LDC R3, c[0x0][0x22c] ;  /* 0x00008b00ff037b82 */ /* 0x01ee620000000800 */
[----:B------:R-:W-:Y:S01]  /*08a0*/  BSSY B2, `(.L_x_21) ;  /* 0x000000b000027945 */ /* 0x000fe20003800000 */
[----:B-1----:R-:W-:-:S03]  /*08b0*/  VIADD R3, R3, 0xffffffff ;  /* 0xffffffff03037836 */ /* 0x002fc60000000000 */
[----:B------:R-:W-:Y:S05]  /*08c0*/  @P2 BRA `(.L_x_22) ;  /* 0x0000000000202947 */ /* 0x000fea0003800000 */
[----:B------:R-:W1:Y:S01]  /*08d0*/  LDS R4, [UR24+0x1c] ;  /* 0x00001c18ff047984 */ /* 0x000e620008000800 */
[----:B------:R-:W2:Y:S03]  /*08e0*/  LDC.64 R10, c[0x0][0x240] ;  /* 0x00009000ff0a7b82 */ /* 0x000ea60000000a00 */
[----:B------:R3:W-:Y:S01]  /*08f0*/  STS [UR24+0x24], R3 ;  /* 0x00002403ff007988 */ /* 0x0007e20008000818 */
[--C-:B--2---:R-:W-:Y:S02]  /*0900*/  SHF.R.U32.HI R9, RZ, 0x4, R11.reuse ;  /* 0x00000004ff097819 */ /* 0x104fe4000001160b */
[----:B------:R-:W-:-:S05]  /*0910*/  SHF.R.U64 R5, R10, 0x4, R11 ;  /* 0x000000040a057819 */ /* 0x000fca000000120b */
[----:B------:R3:W-:Y:S01]  /*0920*/  STS [UR24+0xc], R5 ;  /* 0x00000c05ff007988 */ /* 0x0007e20008000818 */
[----:B-1----:R-:W-:-:S05]  /*0930*/  LOP3.LUT R4, R4, 0xf, R9, 0xb8, !PT ;  /* 0x0000000f04047812 */ /* 0x002fca00078eb809 */
[----:B------:R3:W-:Y:S02]  /*0940*/  STS [UR24+0x1c], R4 ;  /* 0x00001c04ff007988 */ /* 0x0007e40008000818 */
.L_x_22:
[----:B------:R-:W-:Y:S05]  /*0950*/  BSYNC B2 ;  /* 0x0000000000027941 */ /* 0x000fea0003800000 */
.L_x_21:
[----:B------:R-:W-:Y:S04]  /*0960*/  BSSY B3, `(.L_x_23) ;  /* 0x000001d000037945 */ /* 0x000fe80003800000 */
[----:B------:R-:W-:Y:S04]  /*0970*/  BSSY B2, `(.L_x_24) ;  /* 0x0000018000027945 */ /* 0x000fe80003800000 */
[----:B------:R-:W-:Y:S05]  /*0980*/  @P2 BRA `(.L_x_25) ;  /* 0x00000000001c2947 */ /* 0x000fea0003800000 */
[----:B---3--:R-:W1:Y:S02]  /*0990*/  LDS R4, [UR24+0x34] ;  /* 0x00003418ff047984 */ /* 0x008e640008000800 */
[----:B-1----:R-:W-:-:S05]  /*09a0*/  LOP3.LUT R4, R4, 0x7, RZ, 0xb8, !PT ;  /* 0x0000000704047812 */ /* 0x002fca00078eb8ff */
[----:B------:R1:W-:Y:S01]  /*09b0*/  STS [UR24+0x34], R4 ;  /* 0x00003404ff007988 */ /* 0x0003e20008000818 */
[----:B------:R-:W-:Y:S05]  /*09c0*/  @P2 BRA `(.L_x_26) ;  /* 0x00000000001c2947 */ /* 0x000fea0003800000 */
[----:B-1----:R-:W1:Y:S02]  /*09d0*/  LDS R4, [UR24+0x34] ;  /* 0x00003418ff047984 */ /* 0x002e640008000800 */
[----:B-1----:R-:W-:-:S05]  /*09e0*/  LOP3.LUT R4, R4, 0x38, RZ, 0xb8, !PT ;  /* 0x0000003804047812 */ /* 0x002fca00078eb8ff */
[----:B------:R1:W-:Y:S02]  /*09f0*/  STS [UR24+0x34], R4 ;  /* 0x00003404ff007988 */ /* 0x0003e40008000818 */
.L_x_25:
[----:B------:R-:W-:Y:S05]  /*0a00*/  @P2 BRA `(.L_x_27) ;  /* 0x00000000001c2947 */ /* 0x000fea0003800000 */
[----:B-1-3--:R-:W1:Y:S02]  /*0a10*/  LDS R4, [UR24+0x8] ;  /* 0x00000818ff047984 */ /* 0x00ae640008000800 */
[----:B-1----:R-:W-:-:S05]  /*0a20*/  LOP3.LUT R4, R4, 0x780, RZ, 0xb8, !PT ;  /* 0x0000078004047812 */ /* 0x002fca00078eb8ff */
[----:B------:R2:W-:Y:S02]  /*0a30*/  STS [UR24+0x8], R4 ;  /* 0x00000804ff007988 */ /* 0x0005e40008000818 */
.L_x_26:
[----:B------:R-:W-:Y:S05]  /*0a40*/  @P2 BRA `(.L_x_28) ;  /* 0x0000000000282947 */ /* 0x000fea0003800000 */
[----:B-12---:R-:W1:Y:S02]  /*0a50*/  LDS R4, [UR24+0x8] ;  /* 0x00000818ff047984 */ /* 0x006e640008000800 */
[----:B-1----:R-:W-:-:S05]  /*0a60*/  LOP3.LUT R4, R4, 0x1800, RZ, 0xb8, !PT ;  /* 0x0000180004047812 */ /* 0x002fca00078eb8ff */
[----:B------:R2:W-:Y:S02]  /*0a70*/  STS [UR24+0x8], R4 ;  /* 0x00000804ff007988 */ /* 0x0005e40008000818 */
.L_x_27:
[----:B------:R-:W-:Y:S05]  /*0a80*/  @P2 BREAK B2 ;  /* 0x0000000000022942 */ /* 0x000fea0003800000 */
[----:B------:R-:W-:Y:S05]  /*0a90*/  @P2 BRA `(.L_x_29) ;  /* 0x0000000000242947 */ /* 0x000fea0003800000 */
[----:B-123--:R-:W1:Y:S01]  /*0aa0*/  LDS R4, [UR24+0x8] ;  /* 0x00000818ff047984 */ /* 0x00ee620008000800 */
[----:B------:R-:W-:-:S05]  /*0ab0*/  IMAD.MOV.U32 R5, RZ, RZ, 0x6000 ;  /* 0x00006000ff057424 */ /* 0x000fca00078e00ff */
[----:B-1----:R-:W-:-:S04]  /*0ac0*/  LOP3.LUT R4, R4, 0x4000, R5, 0xd8, !PT ;  /* 0x0000400004047812 */ /* 0x002fc800078ed805 */
[----:B------:R-:W-:-:S05]  /*0ad0*/  LOP3.LUT R4, R4, 0x400000, RZ, 0xb8, !PT ;  /* 0x0040000004047812 */ /* 0x000fca00078eb8ff */
[----:B------:R3:W-:Y:S02]  /*0ae0*/  STS [UR24+0x8], R4 ;  /* 0x00000804ff007988 */ /* 0x0007e40008000818 */
.L_x_28:
[----:B------:R-:W-:Y:S05]  /*0af0*/  BSYNC B2 ;  /* 0x0000000000027941 */ /* 0x000fea0003800000 */
.L_x_24:
[----:B-123--:R-:W1:Y:S02]  /*0b00*/  @!P2 LDS R4, [UR24+0x8] ;  /* 0x00000818ff04a984 */ /* 0x00ee640008000800 */
[----:B-1----:R-:W-:-:S05]  /*0b10*/  @!P2 LOP3.LUT R4, R4, 0x8000, RZ, 0xb8, !PT ;  /* 0x000080000404a812 */ /* 0x002fca00078eb8ff */
[----:B------:R4:W-:Y:S02]  /*0b20*/  @!P2 STS [UR24+0x8], R4 ;  /* 0x00000804ff00a988 */ /* 0x0009e40008000818 */
.L_x_29:
[----:B------:R-:W-:Y:S05]  /*0b30*/  BSYNC B3 ;  /* 0x0000000000037941 */ /* 0x000fea0003800000 */
.L_x_23:
[----:B------:R-:W-:Y:S05]  /*0b40*/  WARPSYNC.ALL ;  /* 0x0000000000007948 */ /* 0x000fea0003800000 */
[----:B------:R-:W-:-:S04]  /*0b50*/  UIADD3 UR29, UR5, 0x80, URZ ;  /* 0x00000080051d7890 */ /* 0x000fc8000fffe03f */
[----:B------:R-:W-:-:S04]  /*0b60*/  UIADD3 UR28, UP0, UR29, UR30, URZ ;  /* 0x0000001e1d1c7290 */ /* 0x000fc8000ff1e03f */
[----:B------:R-:W-:Y:S01]  /*0b70*/  ULEA.HI.X.SX32 UR29, UR29, UR31, 0x1, UP0 ;  /* 0x0000001f1d1d7291 */ /* 0x000fe200080f0e3f */
[----:B------:R-:W-:Y:S11]  /*0b80*/  @P0 BRA `(.L_x_30) ;  /* 0x0000000000280947 */ /* 0x000ff60003800000 */
        /* <DEDUP_REMOVED lines=10> */
.L_x_30:
[----:B------:R-:W-:Y:S05]  /*0c30*/  @P0 BRA `(.L_x_31) ;  /* 0x00000000000c0947 */ /* 0x000fea0003800000 */
[----:B------:R0:W-:Y:S01]  /*0c40*/  UTMACMDFLUSH ;  /* 0x00000000000079b7 */ /* 0x0001e20000000000 */
[----:B------:R-:W-:Y:S05]  /*0c50*/  @P0 BRA `(.L_x_31) ;  /* 0x0000000000040947 */ /* 0x000fea0003800000 */
[----:B------:R-:W-:-:S04]  /*0c60*/  DEPBAR.LE SB0, 0x0 ;  /* 0x000080000000791a */ /* 0x000fc80000000000 */
.L_x_31:
[----:B------:R-:W-:Y:S05]  /*0c70*/  WARPSYNC.ALL ;  /* 0x0000000000007948 */ /* 0x000fea0003800000 */
[----:B-----5:R-:W-:Y:S06]  /*0c80*/  BAR.SYNC.DEFER_BLOCKING 0x0 ;  /* 0x0000000000007b1d */ /* 0x020fec0000010000 */
[----:B------:R-:W-:Y:S02]  /*0c90*/  BSSY B3, `(.L_x_32) ;  /* 0x000000b000037945 */ /* 0x000fe40003800000 */
[----:B------:R-:W-:Y:S06]  /*0ca0*/  BAR.SYNC.DEFER_BLOCKING 0x0 ;  /* 0x0000000000007b1d */ /* 0x000fec0000010000 */
[----:B------:R1:W-:Y:S01]  /*0cb0*/  @!P0 STS [R0], RZ ;  /* 0x000000ff00008388 */ /* 0x0003e20000000800 */
[----:B------:R-:W-:Y:S01]  /*0cc0*/  NOP ;  /* 0x0000000000007918 */ /* 0x000fe20000000000 */
[----:B------:R-:W-:Y:S05]  /*0cd0*/  @P2 BRA `(.L_x_33) ;  /* 0x0000000000182947 */ /* 0x000fea0003800000 */
[----:B-1----:R-:W1:Y:S01]  /*0ce0*/  LDS R0, [UR24+0x8] ;  /* 0x00000818ff007984 */ /* 0x002e620008000800 */
[----:B------:R-:W5:Y:S01]  /*0cf0*/  LDC.64 R10, c[0x0][0x220] ;  /* 0x00008800ff0a7b82 */ /* 0x000f620000000a00 */
[----:B---3--:R-:W-:Y:S02]  /*0d00*/  IMAD.MOV.U32 R5, RZ, RZ, 0x70 ;  /* 0x00000070ff057424 */ /* 0x008fe400078e00ff */
[----:B-----5:R3:W-:Y:S03]  /*0d10*/  STS.64 [UR24], R10 ;  /* 0x0000000aff007988 */ /* 0x0207e60008000a18 */
[----:B-1----:R-:W-:-:S05]  /*0d20*/  LOP3.LUT R0, R0, 0x10, R5, 0xd8, !PT ;  /* 0x0000001000007812 */ /* 0x002fca00078ed805 */
[----:B------:R3:W-:Y:S02]  /*0d30*/  STS [UR24+0x8], R0 ;  /* 0x00000800ff007988 */ /* 0x0007e40008000818 */
.L_x_33:
[----:B-1----:R-:W-:Y:S05]  /*0d40*/  BSYNC B3 ;  /* 0x0000000000037941 */ /* 0x002fea0003800000 */
.L_x_32:
[----:B------:R-:W-:Y:S04]  /*0d50*/  BSSY B3, `(.L_x_34) ;  /* 0x0000033000037945 */ /* 0x000fe80003800000 */
[----:B------:R-:W-:Y:S04]  /*0d60*/  BSSY B4, `(.L_x_35) ;  /* 0x000002e000047945 */ /* 0x000fe80003800000 */
[----:B------:R-:W-:Y:S05]  /*0d70*/  @P2 BRA `(.L_x_36) ;  /* 0x0000000000242947 */ /* 0x000fea0003800000 */
[----:B---3--:R-:W1:Y:S01]  /*0d80*/  LDS R0, [UR24+0x34] ;  /* 0x00003418ff007984 */ /* 0x008e620008000800 */
[----:B------:R-:W-:-:S05]  /*0d90*/  IMAD.MOV.U32 R5, RZ, RZ, 0x7f000000 ;  /* 0x7f000000ff057424 */ /* 0x000fca00078e00ff */
[----:B-1----:R-:W-:-:S05]  /*0da0*/  LOP3.LUT R0, R0, 0xff000000, R5, 0xb8, !PT ;  /* 0xff00000000007812 */ /* 0x002fca00078eb805 */
[----:B------:R1:W-:Y:S01]  /*0db0*/  STS [UR24+0x34], R0 ;  /* 0x00003400ff007988 */ /* 0x0003e20008000818 */
[----:B------:R-:W-:Y:S05]  /*0dc0*/  @P2 BRA `(.L_x_37) ;  /* 0x0000000000182947 */ /* 0x000fea0003800000 */
[----:B-1----:R-:W1:Y:S01]  /*0dd0*/  LDS R0, [UR24+0x38] ;  /* 0x00003818ff007984 */ /* 0x002e620008000800 */
[----:B------:R-:W-:-:S05]  /*0de0*/  IMAD.MOV.U32 R5, RZ, RZ, 0x7f ;  /* 0x0000007fff057424 */ /* 0x000fca00078e00ff */
[----:B-1----:R-:W-:-:S05]  /*0df0*/  LOP3.LUT R0, R0, 0xff, R5, 0xb8, !PT ;  /* 0x000000ff00007812 */ /* 0x002fca00078eb805 */
[----:B------:R1:W-:Y:S02]  /*0e00*/  STS [UR24+0x38], R0 ;  /* 0x00003800ff007988 */ /* 0x0003e40008000818 */
.L_x_36:
[----:B------:R-:W-:Y:S05]  /*0e10*/  @P2 BRA `(.L_x_38) ;  /* 0x00000000000c2947 */ /* 0x000fea0003800000 */
[----:B------:R1:W-:Y:S02]  /*0e20*/  STS [UR24+0x20], R3 ;  /* 0x00002003ff007988 */ /* 0x0003e40008000818 */
.L_x_37:
[----:B------:R-:W-:Y:S05]  /*0e30*/  @P2 BRA `(.L_x_39) ;  /* 0x0000000000242947 */ /* 0x000fea0003800000 */
[----:B------:R1:W-:Y:S02]  /*0e40*/  STS [UR24+0x24], R8 ;  /* 0x00002408ff007988 */ /* 0x0003e40008000818 */
.L_x_38:
[----:B------:R-:W-:Y:S05]  /*0e50*/  @P2 BRA `(.L_x_40) ;  /* 0x00000000002c2947 */ /* 0x000fea0003800000 */
[----:B-1-3--:R-:W1:Y:S01]  /*0e60*/  LDS R0, [UR24+0x1c] ;  /* 0x00001c18ff007984 */ /* 0x00ae620008000800 */
[----:B------:R-:W3:Y:S02]  /*0e70*/  LDC.64 R8, c[0x0][0x248] ;  /* 0x00009200ff087b82 */ /* 0x000ee40000000a00 */
[--C-:B---3--:R-:W-:Y:S02]  /*0e80*/  SHF.R.U32.HI R5, RZ, 0x4, R9.reuse ;  /* 0x00000004ff057819 */ /* 0x108fe40000011609 */
[----:B------:R-:W-:-:S05]  /*0e90*/  SHF.R.U64 R3, R8, 0x4, R9 ;  /* 0x0000000408037819 */ /* 0x000fca0000001209 */
[----:B------:R3:W-:Y:S01]  /*0ea0*/  STS [UR24+0xc], R3 ;  /* 0x00000c03ff007988 */ /* 0x0007e20008000818 */
[----:B-1----:R-:W-:-:S05]  /*0eb0*/  LOP3.LUT R0, R0, 0xf, R5, 0xb8, !PT ;  /* 0x0000000f00007812 */ /* 0x002fca00078eb805 */
[----:B------:R3:W-:Y:S02]  /*0ec0*/  STS [UR24+0x1c], R0 ;  /* 0x00001c00ff007988 */ /* 0x0007e40008000818 */
.L_x_39:
[----:B------:R-:W-:Y:S05]  /*0ed0*/  @P2 BRA `(.L_x_41) ;  /* 0x00000000001c2947 */ /* 0x000fea0003800000 */
[----:B-1-3--:R-:W1:Y:S02]  /*0ee0*/  LDS R0, [UR24+0x34] ;  /* 0x00003418ff007984 */ /* 0x00ae640008000800 */
[----:B-1----:R-:W-:-:S05]  /*0ef0*/  LOP3.LUT R0, R0, 0x7, RZ, 0xb8, !PT ;  /* 0x0000000700007812 */ /* 0x002fca00078eb8ff */
[----:B------:R1:W-:Y:S02]  /*0f00*/  STS [UR24+0x34], R0 ;  /* 0x00003400ff007988 */ /* 0x0003e40008000818 */
.L_x_40:
[----:B------:R-:W-:Y:S05]  /*0f10*/  @P2 BRA `(.L_x_42) ;  /* 0x00000000001c2947 */ /* 0x000fea0003800000 */
[----:B-1-3--:R-:W1:Y:S02]  /*0f20*/  LDS R0, [UR24+0x34] ;  /* 0x00003418ff007984 */ /* 0x00ae640008000800 */
[----:B-1----:R-:W-:-:S05]  /*0f30*/  LOP3.LUT R0, R0, 0x38, RZ, 0xb8, !PT ;  /* 0x0000003800007812 */ /* 0x002fca00078eb8ff */
[----:B------:R1:W-:Y:S02]  /*0f40*/  STS [UR24+0x34], R0 ;  /* 0x00003400ff007988 */ /* 0x0003e40008000818 */
.L_x_41:
[----:B------:R-:W-:Y:S05]  /*0f50*/  @P2 BRA `(.L_x_43) ;  /* 0x00000000001c2947 */ /* 0x000fea0003800000 */
[----:B-1-3--:R-:W1:Y:S02]  /*0f60*/  LDS R0, [UR24+0x8] ;  /* 0x00000818ff007984 */ /* 0x00ae640008000800 */
[----:B-1----:R-:W-:-:S05]  /*0f70*/  LOP3.LUT R0, R0, 0x780, RZ, 0xb8, !PT ;  /* 0x0000078000007812 */ /* 0x002fca00078eb8ff */
[----:B------:R1:W-:Y:S02]  /*0f80*/  STS [UR24+0x8], R0 ;  /* 0x00000800ff007988 */ /* 0x0003e40008000818 */
.L_x_42:
[----:B------:R-:W-:Y:S05]  /*0f90*/  @P2 BRA `(.L_x_44) ;  /* 0x0000000000282947 */ /* 0x000fea0003800000 */
[----:B-1-3--:R-:W1:Y:S02]  /*0fa0*/  LDS R0, [UR24+0x8] ;  /* 0x00000818ff007984 */ /* 0x00ae640008000800 */
[----:B-1----:R-:W-:-:S05]  /*0fb0*/  LOP3.LUT R0, R0, 0x1800, RZ, 0xb8, !PT ;  /* 0x0000180000007812 */ /* 0x002fca00078eb8ff */
[----:B------:R1:W-:Y:S02]  /*0fc0*/  STS [UR24+0x8], R0 ;  /* 0x00000800ff007988 */ /* 0x0003e40008000818 */
.L_x_43:
[----:B------:R-:W-:Y:S05]  /*0fd0*/  @P2 BREAK B4 ;  /* 0x0000000000042942 */ /* 0x000fea0003800000 */
[----:B------:R-:W-:Y:S05]  /*0fe0*/  @P2 BRA `(.L_x_45) ;  /* 0x0000000000242947 */ /* 0x000fea0003800000 */
[----:B-1-3--:R-:W1:Y:S01]  /*0ff0*/  LDS R0, [UR24+0x8] ;  /* 0x00000818ff007984 */ /* 0x00ae620008000800 */
[----:B------:R-:W-:-:S05]  /*1000*/  IMAD.MOV.U32 R3, RZ, RZ, 0x6000 ;  /* 0x00006000ff037424 */ /* 0x000fca00078e00ff */
[----:B-1----:R-:W-:-:S04]  /*1010*/  LOP3.LUT R0, R0, 0x6000, R3, 0xd8, !PT ;  /* 0x0000600000007812 */ /* 0x002fc800078ed803 */
[----:B------:R-:W-:-:S05]  /*1020*/  LOP3.LUT R0, R0, 0x400000, RZ, 0xb8, !PT ;  /* 0x0040000000007812 */ /* 0x000fca00078eb8ff */
[----:B------:R1:W-:Y:S02]  /*1030*/  STS [UR24+0x8], R0 ;  /* 0x00000800ff007988 */ /* 0x0003e40008000818 */
.L_x_44:
[----:B------:R-:W-:Y:S05]  /*1040*/  BSYNC B4 ;  /* 0x0000000000047941 */ /* 0x000fea0003800000 */
.L_x_35:
[----:B-1-3--:R-:W1:Y:S02]  /*1050*/  @!P2 LDS R0, [UR24+0x8] ;  /* 0x00000818ff00a984 */ /* 0x00ae640008000800 */
[----:B-1----:R-:W-:-:S05]  /*1060*/  @!P2 LOP3.LUT R0, R0, 0x8000, RZ, 0xb8, !PT ;  /* 0x000080000000a812 */ /* 0x002fca00078eb8ff */
[----:B------:R1:W-:Y:S02]  /*1070*/  @!P2 STS [UR24+0x8], R0 ;  /* 0x00000800ff00a988 */ /* 0x0003e40008000818 */
.L_x_45:
[----:B------:R-:W-:Y:S05]  /*1080*/  BSYNC B3 ;  /* 0x0000000000037941 */ /* 0x000fea0003800000 */
.L_x_34:
[----:B------:R-:W-:Y:S05]  /*1090*/  WARPSYNC.ALL ;  /* 0x0000000000007948 */ /* 0x000fea0003800000 */
[----:B------:R1:W-:Y:S01]  /*10a0*/  STL [R1], RZ ;  /* 0x000000ff01007387 */ /* 0x0003e20000100800 */
[----:B------:R-:W-:Y:S01]  /*10b0*/  UIADD3 UR5, UR5, 0x100, URZ ;  /* 0x0000010005057890 */ /* 0x000fe2000fffe03f */
[----:B------:R-:W-:Y:S02]  /*10c0*/  ISETP.GE.AND P1, PT, R12, 0x1, PT ;  /* 0x000000010c00780c */ /* 0x000fe40003f26270 */
[----:B------:R-:W-:Y:S01]  /*10d0*/  CS2R R24, SRZ ;  /* 0x0000000000187805 */ /* 0x000fe2000001ff00 */
[----:B------:R1:W-:Y:S01]  /*10e0*/  STL [R1+0x4], RZ ;  /* 0x000004ff01007387 */ /* 0x0003e20000100800 */
[----:B------:R-:W-:Y:S01]  /*10f0*/  UIADD3 UR30, UP0, UR5, UR30, URZ ;  /* 0x0000001e051e7290 */ /* 0x000fe2000ff1e03f */
[----:B------:R-:W-:-:S02]  /*1100*/  CS2R R26, SRZ ;  /* 0x00000000001a7805 */ /* 0x000fc4000001ff00 */
[----:B------:R-:W-:Y:S01]  /*1110*/  CS2R R28, SRZ ;  /* 0x00000000001c7805 */ /* 0x000fe2000001ff00 */
[----:B------:R1:W-:Y:S01]  /*1120*/  STL [R1+0x8], RZ ;  /* 0x000008ff01007387 */ /* 0x0003e20000100800 */
[----:B------:R-:W-:Y:S01]  /*1130*/  ULEA.HI.X.SX32 UR31, UR5, UR31, 0x1, UP0 ;  /* 0x0000001f051f7291 */ /* 0x000fe200080f0e3f */
[----:B------:R-:W-:Y:S02]  /*1140*/  CS2R R30, SRZ ;  /* 0x00000000001e7805 */ /* 0x000fe4000001ff00 */
[----:B------:R-:W-:Y:S01]  /*1150*/  CS2R R32, SRZ ;  /* 0x0000000000207805 */ /* 0x000fe2000001ff00 */
[----:B------:R1:W-:Y:S01]  /*1160*/  STL [R1+0xc], RZ ;  /* 0x00000cff01007387 */ /* 0x0003e20000100800 */
[----:B------:R-:W-:Y:S02]  /*1170*/  CS2R R34, SRZ ;  /* 0x0000000000227805 */ /* 0x000fe4000001ff00 */
[----:B------:R-:W-:Y:S02]  /*1180*/  CS2R R36, SRZ ;  /* 0x0000000000247805 */ /* 0x000fe4000001ff00 */
[----:B------:R-:W-:Y:S01]  /*1190*/  CS2R R38, SRZ ;  /* 0x0000000000267805 */ /* 0x000fe2000001ff00 */
[----:B------:R1:W-:Y:S01]  /*11a0*/  STL [R1+0x10], RZ ;  /* 0x000010ff01007387 */ /* 0x0003e20000100800 */
[----:B------:R-:W-:-:S02]  /*11b0*/  CS2R R40, SRZ ;  /* 0x0000000000287805 */ /* 0x000fc4000001ff00 */
        /* <DEDUP_REMOVED lines=55> */
[----:B------:R-:W-:-:S03]  /*1530*/  CS2R R124, SRZ ;  /* 0x00000000007c7805 */ /* 0x000fc6000001ff00 */
[----:B------:R1:W-:Y:S04]  /*1540*/  STL [R1+0x4c], RZ ;  /* 0x00004cff01007387 */ /* 0x0003e80000100800 */
        /* <DEDUP_REMOVED lines=107> */
[----:B------:R1:W-:Y:S01]  /*1c00*/  STL [R1+0x1fc], RZ ;  /* 0x0001fcff01007387 */ /* 0x0003e20000100800 */
[----:B------:R-:W-:Y:S05]  /*1c10*/  @P0 BRA `(.L_x_46) ;  /* 0x0000000000280947 */ /* 0x000fea0003800000 */
[----:B-1-3--:R-:W1:Y:S01]  /*1c20*/  S2R R0, SR_LANEID ;  /* 0x0000000000007919 */ /* 0x00ae620000000000 */
[----:B------:R-:W-:Y:S05]  /*1c30*/  WARPSYNC.ALL ;  /* 0x0000000000007948 */ /* 0x000fea0003800000 */
[----:B-1----:R-:W-:-:S05]  /*1c40*/  IMAD.SHL.U32 R0, R0, 0x4, RZ ;  /* 0x0000000400007824 */ /* 0x002fca00078e00ff */
[----:B------:R-:W1:Y:S01]  /*1c50*/  LDS R3, [R0+UR24] ;  /* 0x0000001800037984 */ /* 0x000e620008000800 */
[----:B--2-4-:R-:W-:-:S05]  /*1c60*/  IADD3 R4, P3, R0, UR30, RZ ;  /* 0x0000001e00047c10 */ /* 0x014fca000ff7e0ff */
[----:B------:R-:W-:-:S05]  /*1c70*/  IMAD.X R5, RZ, RZ, UR31, P3 ;  /* 0x0000001fff057e24 */ /* 0x000fca00098e06ff */
[----:B-1----:R1:W5:Y:S01]  /*1c80*/  ATOMG.E.EXCH.STRONG.GPU PT, RZ, [R4], R3 ;  /* 0x0000000304ff73a8 */ /* 0x00236200041ee100 */
[----:B------:R-:W-:-:S04]  /*1c90*/  DEPBAR {5,4,3,2,1,0} ;  /* 0x0000003f0000791a */ /* 0x000fc80000000000 */
[----:B------:R1:W-:Y:S01]  /*1ca0*/  UTMACCTL.IV [UR30] ;  /* 0x000000001e0079b9 */ /* 0x0003e20008000000 */
[----:B------:R-:W-:Y:S01]  /*1cb0*/  NOP ;  /* 0x0000000000007918 */ /* 0x000fe20000000000 */
.L_x_46:
[----:B------:R-:W-:Y:S05]  /*1cc0*/  @P0 BRA `(.L_x_47) ;  /* 0x00000000000c0947 */ /* 0x000fea0003800000 */
[----:B------:R0:W-:Y:S01]  /*1cd0*/  UTMACMDFLUSH ;  /* 0x00000000000079b7 */ /* 0x0001e20000000000 */
[----:B------:R-:W-:Y:S05]  /*1ce0*/  @P0 BRA `(.L_x_47) ;  /* 0x0000000000040947 */ /* 0x000fea0003800000 */
[----:B------:R-:W-:-:S04]  /*1cf0*/  DEPBAR.LE SB0, 0x0 ;  /* 0x000080000000791a */ /* 0x000fc80000000000 */
.L_x_47:
[----:B------:R-:W-:Y:S05]  /*1d00*/  WARPSYNC.ALL ;  /* 0x0000000000007948 */ /* 0x000fea0003800000 */
[----:B-----5:R-:W-:Y:S01]  /*1d10*/  BAR.SYNC.DEFER_BLOCKING 0x0 ;  /* 0x0000000000007b1d */ /* 0x020fe20000010000 */
[----:B------:R-:W-:Y:S01]  /*1d20*/  USHF.L.U32 UR15, UR25, 0x8, URZ ;  /* 0x00000008190f7899 */ /* 0x000fe2000800063f */
[----:B------:R-:W-:Y:S01]  /*1d30*/  CS2R R126, SRZ ;  /* 0x00000000007e7805 */ /* 0x000fe2000001ff00 */
[----:B------:R-:W-:Y:S01]  /*1d40*/  USHF.L.U32 UR11, UR32, 0x7, URZ ;  /* 0x00000007200b7899 */ /* 0x000fe2000800063f */
[----:B------:R-:W-:Y:S02]  /*1d50*/  CS2R R128, SRZ ;  /* 0x0000000000807805 */ /* 0x000fe4000001ff00 */
[----:B------:R-:W-:Y:S01]  /*1d60*/  CS2R R130, SRZ ;  /* 0x0000000000827805 */ /* 0x000fe2000001ff00 */
[----:B------:R-:W-:Y:S01]  /*1d70*/  VOTEU.ALL UP0, P2 ;  /* 0x00000000003f7886 */ /* 0x000fe20001000000 */
[----:B------:R-:W-:Y:S01]  /*1d80*/  UMOV UR6, 0x1 ;  /* 0x0000000100067882 */ /* 0x000fe20000000000 */
[----:B------:R-:W-:Y:S01]  /*1d90*/  VOTEU.ALL UP1, P2 ;  /* 0x00000000003f7886 */ /* 0x000fe20001020000 */
[----:B------:R-:W-:Y:S01]  /*1da0*/  VOTEU.ALL UP2, P2 ;  /* 0x00000000003f7886 */ /* 0x000fe20001040000 */
[----:B------:R-:W-:Y:S01]  /*1db0*/  CS2R R132, SRZ ;  /* 0x0000000000847805 */ /* 0x000fe2000001ff00 */
[----:B------:R-:W-:-:S04]  /*1dc0*/  @!UP0 UIADD3 UR8, -UR6, 0x100000, URZ ;  /* 0x0010000006088890 */ /* 0x000fc8000fffe13f */
[----:B------:R-:W-:Y:S02]  /*1dd0*/  @!UP0 USHF.L.U32 UR9, UR8, 0xb, URZ ;  /* 0x0000000b08098899 */ /* 0x000fe4000800063f */
[----:B------:R-:W-:Y:S01]  /*1de0*/  @!UP0 USHF.L.U32 UR8, UR8, 0x1, URZ ;  /* 0x0000000108088899 */ /* 0x000fe2000800063f */
        /* <DEDUP_REMOVED lines=9> */
[----:B------:R-:W-:Y:S01]  /*1e80*/  VOTEU.ALL UP0, P2 ;  /* 0x00000000003f7886 */ /* 0x000fe20001000000 */
[----:B------:R-:W-:Y:S02]  /*1e90*/  CS2R R140, SRZ ;  /* 0x00000000008c7805 */ /* 0x000fe4000001ff00 */
[----:B------:R-:W-:Y:S02]  /*1ea0*/  CS2R R142, SRZ ;  /* 0x00000000008e7805 */ /* 0x000fe4000001ff00 */
[----:B------:R-:W-:Y:S02]  /*1eb0*/  CS2R R144, SRZ ;  /* 0x0000000000907805 */ /* 0x000fe4000001ff00 */
[----:B------:R-:W-:-:S02]  /*1ec0*/  CS2R R146, SRZ ;  /* 0x0000000000927805 */ /* 0x000fc4000001ff00 */
[----:B------:R-:W-:Y:S02]  /*1ed0*/  CS2R R148, SRZ ;  /* 0x0000000000947805 */ /* 0x000fe4000001ff00 */
[----:B------:R-:W-:Y:S01]  /*1ee0*/  CS2R R150, SRZ ;  /* 0x0000000000967805 */ /* 0x000fe2000001ff00 */
[----:B------:R-:W2:Y:S02]  /*1ef0*/  FENCE.VIEW.ASYNC.S ;  /* 0x00000000000073c6 */ /* 0x000ea40000000000 */
[----:B--2---:R2:W3:Y:S02]  /*1f00*/  @!UP0 SYNCS.EXCH.64 URZ, [UR24+0x12000], UR8 ;  /* 0x01200008183f85b2 */ /* 0x0044e40008000100 */
[----:B---3--:R-:W-:Y:S06]  /*1f10*/  BAR.SYNC.DEFER_BLOCKING 0x0 ;  /* 0x0000000000007b1d */ /* 0x008fec0000010000 */
[----:B------:R2:W3:Y:S02]  /*1f20*/  @!UP1 SYNCS.EXCH.64 URZ, [UR24+0x12008], UR12 ;  /* 0x0120080c183f95b2 */ /* 0x0004e40008000100 */
[----:B---3--:R-:W-:Y:S06]  /*1f30*/  BAR.SYNC.DEFER_BLOCKING 0x0 ;  /* 0x0000000000007b1d */ /* 0x008fec0000010000 */
[----:B------:R2:W3:Y:S01]  /*1f40*/  @!UP2 SYNCS.EXCH.64 URZ, [UR24+0x12010], UR6 ;  /* 0x01201006183fa5b2 */ /* 0x0004e20008000100 */
[----:B------:R-:W-:Y:S05]  /*1f50*/  @!P1 BRA `(.L_x_48) ;  /* 0x0000001800989947 */ /* 0x000fea0003800000 */
[----:B------:R1:W-:Y:S01]  /*1f60*/  STL [R1], RZ ;  /* 0x000000ff01007387 */ /* 0x0003e20000100800 */
[----:B------:R-:W-:Y:S02]  /*1f70*/  CS2R R24, SRZ ;  /* 0x0000000000187805 */ /* 0x000fe4000001ff00 */
        /* <DEDUP_REMOVED lines=83> */
[----:B------:R-:W-:Y:S01]  /*24b0*/  CS2R R150, SRZ ;  /* 0x0000000000967805 */ /* 0x000fe2000001ff00 */
[----:B------:R-:W-:Y:S01]  /*24c0*/  UMOV UR5, URZ ;  /* 0x0000003f00057c82 */ /* 0x000fe20008000000 */
[----:B------:R-:W-:Y:S01]  /*24d0*/  UMOV UR10, URZ ;  /* 0x0000003f000a7c82 */ /* 0x000fe20008000000 */
        /* <DEDUP_REMOVED lines=105> */
[----:B------:R1:W-:Y:S02]  /*2b70*/  STL [R1+0x1fc], RZ ;  /* 0x0001fcff01007387 */ /* 0x0003e40000100800 */
.L_x_50:
[----:B---3--:R-:W-:Y:S01]  /*2b80*/  BAR.SYNC.DEFER_BLOCKING 0x0 ;  /* 0x0000000000007b1d */ /* 0x008fe20000010000 */
[----:B------:R-:W-:Y:S01]  /*2b90*/  ULEA UR18, UR5, UR24, 0x3 ;  /* 0x0000001805127291 */ /* 0x000fe2000f8e183f */
[----:B-1----:R-:W-:Y:S01]  /*2ba0*/  @!P2 IMAD.MOV.U32 R0, RZ, RZ, 0x6000 ;  /* 0x00006000ff00a424 */ /* 0x002fe200078e00ff */
[----:B------:R-:W-:Y:S01]  /*2bb0*/  ELECT P0, URZ, PT ;  /* 0x00000000003f782f */ /* 0x000fe20003800000 */
[----:B--2---:R-:W-:-:S03]  /*2bc0*/  ULEA UR8, UR5, UR24, 0xd ;  /* 0x0000001805087291 */ /* 0x004fc6000f8e683f */
[----:B------:R-:W-:Y:S02]  /*2bd0*/  ISETP.LT.U32.AND P0, PT, R2, 0x20, P0 ;  /* 0x000000200200780c */ /* 0x000fe40000701070 */
[----:B------:R-:W-:Y:S01]  /*2be0*/  ELECT P1, URZ, PT ;  /* 0x00000000003f782f */ /* 0x000fe20003820000 */
[----:B------:R-:W-:-:S03]  /*2bf0*/  UIADD3 UR8, UR8, 0xc000, URZ ;  /* 0x0000c00008087890 */ /* 0x000fc6000fffe03f */
[----:B------:R-:W-:Y:S01]  /*2c00*/  ISETP.LT.U32.AND P1, PT, R2, 0x20, P1 ;  /* 0x000000200200780c */ /* 0x000fe20000f21070 */
[----:B------:R-:W-:Y:S01]  /*2c10*/  ULEA UR12, UR5, UR24, 0xe ;  /* 0x00000018050c7291 */ /* 0x000fe2000f8e703f */
[----:B------:R-:W-:-:S05]  /*2c20*/  UMOV UR14, UR10 ;  /* 0x0000000a000e7c82 */ /* 0x000fca0008000000 */
[----:B------:R-:W-:Y:S01]  /*2c30*/  VOTEU.ANY UP0, P0 ;  /* 0x00000000003f7886 */ /* 0x000fe20000000100 */
[----:B------:R-:W-:Y:S01]  /*2c40*/  VOTEU.ANY UP2, P0 ;  /* 0x00000000003f7886 */ /* 0x000fe20000040100 */
[----:B------:R1:W-:Y:S03]  /*2c50*/  @!P2 SYNCS.ARRIVE.TRANS64 RZ, [UR18+0x12000], R0 ;  /* 0x01200000ffffa9a7 */ /* 0x0003e60008000012 */
[----:B------:R-:W-:Y:S01]  /*2c60*/  @UP0 UIADD3 UR9, UR18, 0x12000, URZ ;  /* 0x0001200012090890 */ /* 0x000fe2000fffe03f */
[----:B------:R-:W-:Y:S01]  /*2c70*/  @UP0 UMOV UR6, UR26 ;  /* 0x0000001a00060c82 */ /* 0x000fe20008000000 */
[----:B------:R-:W-:Y:S01]  /*2c80*/  @UP0 UMOV UR7, UR27 ;  /* 0x0000001b00070c82 */ /* 0x000fe20008000000 */
[----:B------:R-:W-:Y:S01]  /*2c90*/  BAR.SYNC.DEFER_BLOCKING 0x0 ;  /* 0x0000000000007b1d */ /* 0x000fe20000010000 */
[----:B-1----:R-:W-:-:S05]  /*2ca0*/  IMAD.U32 R0, RZ, RZ, UR4 ;  /* 0x00000004ff007e24 */ /* 0x002fca000f8e00ff */
[----:B------:R-:W-:Y:S01]  /*2cb0*/  VOTEU.ANY UP1, P1 ;  /* 0x00000000003f7886 */ /* 0x000fe20000820100 */
[----:B------:R-:W-:Y:S01]  /*2cc0*/  VOTEU.ANY UP3, P1 ;  /* 0x00000000003f7886 */ /* 0x000fe20000860100 */
[----:B------:R-:W-:-:S03]  /*2cd0*/  SHF.L.U32 R0, R0, 0x1f, RZ ;  /* 0x0000001f00007819 */ /* 0x000fc600000006ff */
[----:B------:R-:W-:Y:S01]  /*2ce0*/  @UP1 UIADD3 UR13, UR18, 0x12000, URZ ;  /* 0x00012000120d1890 */ /* 0x000fe2000fffe03f */
[----:B------:R-:W-:Y:S01]  /*2cf0*/  @UP1 UMOV UR16, UR28 ;  /* 0x0000001c00101c82 */ /* 0x000fe20008000000 */
[----:B------:R-:W-:Y:S01]  /*2d00*/  @UP1 UMOV UR17, UR29 ;  /* 0x0000001d00111c82 */ /* 0x000fe20008000000 */
[----:B------:R1:W-:Y:S01]  /*2d10*/  @UP2 UTMALDG.2D [UR8], [UR6] ;  /* 0x00000008060025b4 */ /* 0x0003e20008008000 */
[----:B------:R2:W-:Y:S06]  /*2d20*/  MEMBAR.ALL.CTA ;  /* 0x0000000000007992 */ /* 0x0005ec0000008000 */
[----:B--2---:R-:W2:Y:S02]  /*2d30*/  FENCE.VIEW.ASYNC.S ;  /* 0x00000000000073c6 */ /* 0x004ea40000000000 */
[----:B--2---:R-:W-:Y:S06]  /*2d40*/  BAR.SYNC.DEFER_BLOCKING 0x0 ;  /* 0x0000000000007b1d */ /* 0x004fec0000010000 */
[----:B------:R1:W-:Y:S02]  /*2d50*/  @UP3 UTMALDG.2D [UR12], [UR16] ;  /* 0x0000000c100035b4 */ /* 0x0003e40008008000 */
[----:B------:R-:W-:Y:S06]  /*2d60*/  BAR.SYNC.DEFER_BLOCKING 0x0 ;  /* 0x0000000000007b1d */ /* 0x000fec0000010000 */
[----:B------:R-:W2:Y:S02]  /*2d70*/  SYNCS.PHASECHK.TRANS64.TRYWAIT P0, [UR18+0x12000], R0 ;  /* 0x01200000ff0075a7 */ /* 0x000ea40008000152 */
[----:B-12---:R-:W-:Y:S05]  /*2d80*/  @!P0 BRA `(.L_x_49) ;  /* 0x0000002400d88947 */ /* 0x006fea0003800000 */
.L_x_51:
[----:B------:R-:W-:Y:S01]  /*2d90*/  STL.64 [R1+0x268], R150 ;  /* 0x0002689601007387 */ /* 0x000fe20000100a00 */
[----:B------:R-:W-:Y:S01]  /*2da0*/  USHF.R.U32.HI UR6, URZ, 0x4, UR12 ;  /* 0x000000043f067899 */ /* 0x000fe2000801160c */
[----:B------:R-:W1:Y:S02]  /*2db0*/  LDC R0, c[0x0][0x230] ;  /* 0x00008c00ff007b82 */ /* 0x000e640000000800 */
[----:B------:R-:W-:Y:S04]  /*2dc0*/  STL.64 [R1+0x260], R148 ;  /* 0x0002609401007387 */ /* 0x000fe80000100a00 */
        /* <DEDUP_REMOVED lines=11> */
[----:B------:R2:W-:Y:S04]  /*2e80*/  STL.64 [R1+0x200], R124 ;  /* 0x0002007c01007387 */ /* 0x0005e80000100a00 */
[----:B--2---:R-:W2:Y:S04]  /*2e90*/  LDL.LU.64 R124, [R1] ;  /* 0x00000000017c7983 */ /* 0x004ea80000300a00 */
[----:B------:R-:W2:Y:S04]  /*2ea0*/  LDL.LU.64 R126, [R1+0x8] ;  /* 0x00000800017e7983 */ /* 0x000ea80000300a00 */
        /* <DEDUP_REMOVED lines=61> */
[----:B------:R-:W2:Y:S01]  /*3280*/  LDL.LU.64 R250, [R1+0x1f8] ;  /* 0x0001f80001fa7983 */ /* 0x000ea20000300a00 */
[----:B------:R-:W-:-:S02]  /*3290*/  USHF.R.U32.HI UR16, URZ, 0x4, UR8 ;  /* 0x000000043f107899 */ /* 0x000fc40008011608 */
[----:B------:R-:W-:Y:S02]  /*32a0*/  USGXT.U32 UR6, UR6, 0xe ;  /* 0x0000000e0606789a */ /* 0x000fe40008000000 */
[----:B------:R-:W-:Y:S01]  /*32b0*/  USGXT.U32 UR16, UR16, 0xe ;  /* 0x0000000e1010789a */ /* 0x000fe20008000000 */
[----:B------:R-:W-:Y:S01]  /*32c0*/  UMOV UR19, 0x80000020 ;  /* 0x8000002000137882 */ /* 0x000fe20000000000 */
[----:B------:R-:W-:Y:S02]  /*32d0*/  UMOV UR17, 0x80000020 ;  /* 0x8000002000117882 */ /* 0x000fe40000000000 */
[----:B------:R-:W-:Y:S01]  /*32e0*/  UIADD3 UR20, UP0, UR16, 0x2, URZ ;  /* 0x0000000210147890 */ /* 0x000fe2000ff1e03f */
[----:B------:R-:W-:Y:S01]  /*32f0*/  UMOV UR18, UR6 ;  /* 0x0000000600127c82 */ /* 0x000fe20008000000 */
[----:B------:R-:W-:Y:S01]  /*3300*/  UMOV UR8, URZ ;  /* 0x0000003f00087c82 */ /* 0x000fe20008000000 */
[----:B------:R-:W-:Y:S01]  /*3310*/  UMOV UR22, 0xfffffffe ;  /* 0xfffffffe00167882 */ /* 0x000fe20000000000 */
[----:B------:R-:W-:Y:S01]  /*3320*/  UMOV UR23, 0x7fffffdf ;  /* 0x7fffffdf00177882 */ /* 0x000fe20000000000 */
[----:B------:R-:W-:Y:S01]  /*3330*/  UMOV UR7, URZ ;  /* 0x0000003f00077c82 */ /* 0x000fe20008000000 */
[----:B------:R-:W-:-:S02]  /*3340*/  UIADD3.X UR21, UR8, -0x7fffffe0, URZ, UP0, !UPT ;  /* 0x8000002008157890 */ /* 0x000fc400087fe43f */
[----:B------:R-:W-:Y:S01]  /*3350*/  UIADD3.64 UR22, UR6, -UR22, URZ ;  /* 0x8000001606167297 */ /* 0x000fe2000fffe03f */
[----:B--2---:R-:W-:-:S06]  /*3360*/  WARPGROUP.ARRIVE ;  /* 0x00000000000079c5 */ /* 0x004fcc0000000000 */
[----:B------:R-:W-:Y:S03]  /*3370*/  QGMMA.64x256x32.F32.E4M3.E4M3 R124, gdesc[UR16], R124, gsb0 ;  /* 0x03e00000107c79f3 */ /* 0x000fe6000800087c */
[----:B------:R-:W-:Y:S02]  /*3380*/  WARPGROUP.DEPBAR.LE gsb0, 0x0 ;  /* 0x00008000000079c5 */ /* 0x000fe40000010000 */
[----:B------:R-:W-:-:S15]  /*3390*/  WARPGROUP.ARRIVE ;  /* 0x00000000000079c5 */ /* 0x000fde0000000000 */
[----:B------:R-:W-:-:S08]  /*33a0*/  NOP ;  /* 0x0000000000007918 */ /* 0x000fd00000000000 */
[----:B------:R-:W-:Y:S03]  /*33b0*/  QGMMA.64x256x32.F32.E4M3.E4M3 R124, gdesc[UR20], R124, gsb0 ;  /* 0x03e00000147c79f3 */ /* 0x000fe6000800087c */
[----:B------:R-:W-:Y:S02]  /*33c0*/  WARPGROUP.DEPBAR.LE gsb0, 0x0 ;  /* 0x00008000000079c5 */ /* 0x000fe40000010000 */
[----:B------:R-:W-:Y:S04]  /*33d0*/  STL.64 [R1], R124 ;  /* 0x0000007c01007387 */ /* 0x000fe80000100a00 */
        /* <DEDUP_REMOVED lines=63> */
[----:B--2---:R-:W2:Y:S04]  /*37d0*/  LDL.LU.64 R150, [R1+0x268] ;  /* 0x0002680001967983 */ /* 0x004ea80000300a00 */
        /* <DEDUP_REMOVED lines=13> */
[----:B------:R-:W-:-:S02]  /*38b0*/  UIADD3.64 UR16, UR20, 0xfe, URZ ;  /* 0x000000fe14107897 */ /* 0x000fc4000fffe03f */
[----:B------:R-:W-:Y:S02]  /*38c0*/  UIADD3.64 UR20, UR20, 0x100, URZ ;  /* 0x0000010014147897 */ /* 0x000fe4000fffe03f */
[----:B------:R-:W-:Y:S02]  /*38d0*/  UIADD3 UR10, UR10, 0x40, URZ ;  /* 0x000000400a0a7890 */ /* 0x000fe4000fffe03f */
[----:B------:R-:W-:-:S04]  /*38e0*/  UIADD3 UR5, UR5, 0x1, URZ ;  /* 0x0000000105057890 */ /* 0x000fc8000fffe03f */
[----:B-1----:R-:W-:Y:S01]  /*38f0*/  ISETP.LE.AND P0, PT, R0, UR10, PT ;  /* 0x0000000a00007c0c */ /* 0x002fe2000bf03270 */
[----:B------:R-:W-:-:S04]  /*3900*/  UISETP.NE.U32.AND UP0, UPT, UR5, 0x3, UPT ;  /* 0x000000030500788c */ /* 0x000fc8000bf05070 */
[----:B------:R-:W-:Y:S02]  /*3910*/  USEL UR6, URZ, 0x1, UP0 ;  /* 0x000000013f067887 */ /* 0x000fe40008000000 */
[----:B------:R-:W-:Y:S02]  /*3920*/  USEL UR5, UR5, URZ, UP0 ;  /* 0x0000003f05057287 */ /* 0x000fe40008000000 */
[----:B------:R-:W-:Y:S01]  /*3930*/  ULOP3.LUT UR4, UR4, UR6, URZ, 0x3c, !UPT ;  /* 0x0000000604047292 */ /* 0x000fe2000f8e3c3f */
[----:B--2---:R-:W-:-:S06]  /*3940*/  WARPGROUP.ARRIVE ;  /* 0x00000000000079c5 */ /* 0x004fcc0000000000 */
[----:B------:R-:W-:Y:S03]  /*3950*/  QGMMA.64x256x32.F32.E4M3.E4M3 R24, gdesc[UR16], R24, gsb0 ;  /* 0x03e00000101879f3 */ /* 0x000fe60008000818 */
[----:B------:R-:W-:Y:S02]  /*3960*/  WARPGROUP.DEPBAR.LE gsb0, 0x0 ;  /* 0x00008000000079c5 */ /* 0x000fe40000010000 */
[----:B------:R-:W-:-:S15]  /*3970*/  WARPGROUP.ARRIVE ;  /* 0x00000000000079c5 */ /* 0x000fde0000000000 */
[----:B------:R-:W-:-:S08]  /*3980*/  NOP ;  /* 0x0000000000007918 */ /* 0x000fd00000000000 */
[----:B------:R-:W-:Y:S03]  /*3990*/  QGMMA.64x256x32.F32.E4M3.E4M3 R24, gdesc[UR20], R24, gsb0 ;  /* 0x03e00000141879f3 */ /* 0x000fe60008000818 */
[----:B------:R-:W-:Y:S02]  /*39a0*/  WARPGROUP.DEPBAR.LE gsb0, 0x0 ;  /* 0x00008000000079c5 */ /* 0x000fe40000010000 */
[----:B---3--:R-:W-:Y:S05]  /*39b0*/  @!P0 BRA `(.L_x_50) ;  /* 0xfffffff000708947 */ /* 0x008fea000383ffff */
.L_x_48:
[----:B------:R5:W-:Y:S04]  /*39c0*/  STL [R1+0x20c], R148 ;  /* 0x00020c9401007387 */ /* 0x000be80000100800 */
[----:B-1----:R-:W2:Y:S01]  /*39d0*/  LDL.LU R5, [R1+0x4] ;  /* 0x0000040001057983 */ /* 0x002ea20000300800 */
[----:B---3--:R-:W-:Y:S06]  /*39e0*/  BAR.SYNC.DEFER_BLOCKING 0x0 ;  /* 0x0000000000007b1d */ /* 0x008fec0000010000 */
[----:B-----5:R-:W2:Y:S04]  /*39f0*/  LDL.LU R148, [R1] ;  /* 0x0000000001947983 */ /* 0x020ea80000300800 */
[----:B------:R1:W-:Y:S04]  /*3a00*/  STL [R1+0x208], R149 ;  /* 0x0002089501007387 */ /* 0x0003e80000100800 */
[----:B-1----:R-:W3:Y:S01]  /*3a10*/  LDL.LU R149, [R1+0x8] ;  /* 0x0000080001957983 */ /* 0x002ee20000300800 */
[----:B------:R-:W1:Y:S03]  /*3a20*/  @!P2 SYNCS.CCTL.IV [UR24+0x12000] ;  /* 0x01200000ff00a9b1 */ /* 0x000e660008000018 */
[----:B------:R-:W3:Y:S04]  /*3a30*/  LDL.LU R3, [R1+0xc] ;  /* 0x00000c0001037983 */ /* 0x000ee80000300800 */
[----:B------:R5:W-:Y:S01]  /*3a40*/  STL [R1+0x204], R150 ;  /* 0x0002049601007387 */ /* 0x000be20000100800 */
[----:B-1----:R-:W-:Y:S06]  /*3a50*/  BAR.SYNC.DEFER_BLOCKING 0x0 ;  /* 0x0000000000007b1d */ /* 0x002fec0000010000 */
[----:B-----5:R-:W5:Y:S04]  /*3a60*/  LDL.LU R150, [R1+0x10] ;  /* 0x0000100001967983 */ /* 0x020f680000300800 */
[----:B------:R-:W5:Y:S04]  /*3a70*/  LDL.LU R0, [R1+0x14] ;  /* 0x0000140001007983 */ /* 0x000f680000300800 */
[----:B------:R1:W-:Y:S01]  /*3a80*/  STL [R1+0x200], R151 ;  /* 0x0002009701007387 */ /* 0x0003e20000100800 */
[----:B------:R-:W-:Y:S01]  /*3a90*/  F2FP.SATFINITE.E4M3.F32.PACK_AB_MERGE_C R24, R25, R24, RZ ;  /* 0x000000181918723e */ /* 0x000fe200048070ff */
[----:B------:R-:W4:Y:S02]  /*3aa0*/  @!P2 SYNCS.CCTL.IV [UR24+0x12008] ;  /* 0x01200800ff00a9b1 */ /* 0x000f240008000018 */
[----:B----4-:R-:W-:Y:S06]  /*3ab0*/  BAR.SYNC.DEFER_BLOCKING 0x0 ;  /* 0x0000000000007b1d */ /* 0x010fec0000010000 */
[----:B-1----:R-:W4:Y:S04]  /*3ac0*/  LDL.LU R151, [R1+0x18] ;  /* 0x0000180001977983 */ /* 0x002f280000300800 */
[----:B------:R-:W4:Y:S04]  /*3ad0*/  LDL.LU R4, [R1+0x1c] ;  /* 0x00001c0001047983 */ /* 0x000f280000300800 */
[----:B------:R-:W4:Y:S04]  /*3ae0*/  LDL.LU R7, [R1+0x20] ;  /* 0x0000200001077983 */ /* 0x000f280000300800 */
[----:B------:R-:W4:Y:S04]  /*3af0*/  LDL.LU R6, [R1+0x24] ;  /* 0x0000240001067983 */ /* 0x000f280000300800 */
[----:B------:R-:W4:Y:S01]  /*3b00*/  LDL.LU R2, [R1+0x28] ;  /* 0x0000280001027983 */ /* 0x000f220000300800 */
[----:B------:R-:W-:Y:S01]  /*3b10*/  F2FP.SATFINITE.E4M3.F32.PACK_AB_MERGE_C R26, R27, R26, RZ ;  /* 0x0000001a1b1a723e */ /* 0x000fe200048070ff */
[----:B------:R-:W1:Y:S02]  /*3b20*/  @!P2 SYNCS.CCTL.IV [UR24+0x12010] ;  /* 0x01201000ff00a9b1 */ /* 0x000e640008000018 */
[----:B------:R-:W4:Y:S04]  /*3b30*/  LDL.LU R8, [R1+0x2c] ;  /* 0x00002c0001087983 */ /* 0x000f280000300800 */
        /* <DEDUP_REMOVED lines=113> */
[----:B------:R-:W4:Y:S01]  /*4250*/  LDL.LU R193, [R1+0x1f4] ;  /* 0x0001f40001c17983 */ /* 0x000f220000300800 */
[----:B--2---:R-:W-:-:S03]  /*4260*/  F2FP.SATFINITE.E4M3.F32.PACK_AB_MERGE_C R5, R5, R148, RZ ;  /* 0x000000940505723e */ /* 0x004fc600048070ff */
[----:B------:R-:W2:Y:S01]  /*4270*/  LDL.LU R195, [R1+0x1f8] ;  /* 0x0001f80001c37983 */ /* 0x000ea20000300800 */
[----:B---3--:R-:W-:-:S03]  /*4280*/  F2FP.SATFINITE.E4M3.F32.PACK_AB_MERGE_C R3, R3, R149, RZ ;  /* 0x000000950303723e */ /* 0x008fc600048070ff */
[----:B------:R-:W2:Y:S01]  /*4290*/  LDL.LU R194, [R1+0x1fc] ;  /* 0x0001fc0001c27983 */ /* 0x000ea20000300800 */
[----:B-----5:R-:W-:-:S03]  /*42a0*/  F2FP.SATFINITE.E4M3.F32.PACK_AB_MERGE_C R0, R0, R150, RZ ;  /* 0x000000960000723e */ /* 0x020fc600048070ff */
[----:B------:R-:W3:Y:S01]  /*42b0*/  LDL.LU R148, [R1+0x20c] ;  /* 0x00020c0001947983 */ /* 0x000ee20000300800 */
[----:B----4-:R-:W-:-:S03]  /*42c0*/  F2FP.SATFINITE.E4M3.F32.PACK_AB_MERGE_C R4, R4, R151, RZ ;  /* 0x000000970404723e */ /* 0x010fc600048070ff */
[----:B------:R-:W3:Y:S04]  /*42d0*/  LDL.LU R149, [R1+0x208] ;  /* 0x0002080001957983 */ /* 0x000ee80000300800 */
[----:B------:R-:W4:Y:S04]  /*42e0*/  LDL.LU R150, [R1+0x204] ;  /* 0x0002040001967983 */ /* 0x000f280000300800 */
[----:B------:R-:W4:Y:S01]  /*42f0*/  LDL.LU R151, [R1+0x200] ;  /* 0x0002000001977983 */ /* 0x000f220000300800 */
[----:B------:R-:W-:Y:S02]  /*4300*/  F2FP.SATFINITE.E4M3.F32.PACK_AB_MERGE_C R6, R6, R7, RZ ;  /* 0x000000070606723e */ /* 0x000fe400048070ff */
[----:B------:R-:W-:-:S02]  /*4310*/  ELECT P0, URZ, PT ;  /* 0x00000000003f782f */ /* 0x000fc40003800000 */
[----:B------:R-:W-:Y:S01]  /*4320*/  F2FP.SATFINITE.E4M3.F32.PACK_AB_MERGE_C R28, R29, R28, RZ ;  /* 0x0000001c1d1c723e */ /* 0x000fe200048070ff */
[----:B------:R-:W5:Y:S01]  /*4330*/  S2R R7, SR_TID.X ;  /* 0x0000000000077919 */ /* 0x000f620000002100 */
[----:B------:R-:W-:Y:S01]  /*4340*/  F2FP.SATFINITE.E4M3.F32.PACK_AB_MERGE_C R30, R31, R30, RZ ;  /* 0x0000001e1f1e723e */ /* 0x000fe200048070ff */
[----:B------:R-:W-:Y:S01]  /*4350*/  UMOV UR10, UR11 ;  /* 0x0000000b000a7c82 */ /* 0x000fe20008000000 */
[----:B------:R-:W-:Y:S02]  /*4360*/  F2FP.SATFINITE.E4M3.F32.PACK_AB_MERGE_C R88, R89, R88, RZ ;  /* 0x000000585958723e */ /* 0x000fe400048070ff */
[----:B------:R-:W-:Y:S02]  /*4370*/  F2FP.SATFINITE.E4M3.F32.PACK_AB_MERGE_C R90, R91, R90, RZ ;  /* 0x0000005a5b5a723e */ /* 0x000fe400048070ff */
[----:B------:R-:W-:Y:S02]  /*4380*/  F2FP.SATFINITE.E4M3.F32.PACK_AB_MERGE_C R92, R93, R92, RZ ;  /* 0x0000005c5d5c723e */ /* 0x000fe400048070ff */
[----:B------:R-:W-:-:S02]  /*4390*/  F2FP.SATFINITE.E4M3.F32.PACK_AB_MERGE_C R94, R95, R94, RZ ;  /* 0x0000005e5f5e723e */ /* 0x000fc400048070ff */
[----:B------:R-:W-:Y:S02]  /*43a0*/  F2FP.SATFINITE.E4M3.F32.PACK_AB_MERGE_C R8, R8, R2, RZ ;  /* 0x000000020808723e */ /* 0x000fe400048070ff */
[----:B------:R-:W-:Y:S02]  /*43b0*/  F2FP.SATFINITE.E4M3.F32.PACK_AB_MERGE_C R9, R9, R252, RZ ;  /* 0x000000fc0909723e */ /* 0x000fe400048070ff */
        /* <DEDUP_REMOVED lines=8> */
[----:B------:R-:W-:Y:S01]  /*4440*/  F2FP.SATFINITE.E4M3.F32.PACK_AB_MERGE_C R102, R103, R102, RZ ;  /* 0x000000666766723e */ /* 0x000fe200048070ff */
[----:B-----5:R-:W-:Y:S01]  /*4450*/  IMAD.SHL.U32 R25, R7, 0x40, RZ ;  /* 0x0000004007197824 */ /* 0x020fe200078e00ff */
[----:B------:R-:W-:Y:S01]  /*4460*/  F2FP.SATFINITE.E4M3.F32.PACK_AB_MERGE_C R163, R163, R226, RZ ;  /* 0x000000e2a3a3723e */ /* 0x000fe200048070ff */
[----:B------:R-:W-:Y:S01]  /*4470*/  IMAD.SHL.U32 R27, R7, 0x2, RZ ;  /* 0x00000002071b7824 */ /* 0x000fe200078e00ff */
[----:B------:R-:W-:-:S02]  /*4480*/  F2FP.SATFINITE.E4M3.F32.PACK_AB_MERGE_C R11, R11, R250, RZ ;  /* 0x000000fa0b0b723e */ /* 0x000fc400048070ff */
[----:B------:R-:W-:Y:S02]  /*4490*/  LOP3.LUT R25, R25, 0x1800, RZ, 0xc0, !PT ;  /* 0x0000180019197812 */ /* 0x000fe400078ec0ff */
[----:B------:R-:W-:Y:S02]  /*44a0*/  LOP3.LUT R27, R27, 0x6, RZ, 0xc0, !PT ;  /* 0x000000061b1b7812 */ /* 0x000fe400078ec0ff */
        /* <DEDUP_REMOVED lines=93> */
[----:B------:R-:W-:-:S04]  /*4a80*/  LOP3.LUT R2, R7, 0x7f, RZ, 0xc0, !PT ;  /* 0x0000007f07027812 */ /* 0x000fc800078ec0ff */
[----:B------:R-:W-:Y:S02]  /*4a90*/  ISETP.LT.U32.AND P0, PT, R2, 0x40, P0 ;  /* 0x000000400200780c */ /* 0x000fe40000701070 */
[----:B------:R-:W-:Y:S02]  /*4aa0*/  F2FP.SATFINITE.E4M3.F32.PACK_AB_MERGE_C R188, R188, R201, RZ ;  /* 0x000000c9bcbc723e */ /* 0x000fe400048070ff */
[----:B------:R-:W-:-:S09]  /*4ab0*/  F2FP.SATFINITE.E4M3.F32.PACK_AB_MERGE_C R189, R189, R200, RZ ;  /* 0x000000c8bdbd723e */ /* 0x000fd200048070ff */
[----:B------:R-:W-:Y:S01]  /*4ac0*/  VOTEU.ANY UP0, P0 ;  /* 0x00000000003f7886 */ /* 0x000fe20000000100 */
[----:B------:R-:W-:Y:S01]  /*4ad0*/  VOTEU.ANY UP1, P0 ;  /* 0x00000000003f7886 */ /* 0x000fe20000020100 */
[----:B------:R-:W-:-:S03]  /*4ae0*/  F2FP.SATFINITE.E4M3.F32.PACK_AB_MERGE_C R190, R190, R199, RZ ;  /* 0x000000c7bebe723e */ /* 0x000fc600048070ff */
[----:B------:R-:W-:Y:S01]  /*4af0*/  @UP0 UMOV UR6, UR30 ;  /* 0x0000001e00060c82 */ /* 0x000fe20008000000 */
[----:B------:R-:W-:Y:S01]  /*4b00*/  @UP0 UMOV UR7, UR31 ;  /* 0x0000001f00070c82 */ /* 0x000fe20008000000 */
[----:B------:R-:W-:Y:S02]  /*4b10*/  F2FP.SATFINITE.E4M3.F32.PACK_AB_MERGE_C R191, R191, R198, RZ ;  /* 0x000000c6bfbf723e */ /* 0x000fe400048070ff */
[----:B------:R-:W-:Y:S02]  /*4b20*/  F2FP.SATFINITE.E4M3.F32.PACK_AB_MERGE_C R192, R192, R197, RZ ;  /* 0x000000c5c0c0723e */ /* 0x000fe400048070ff */
[----:B------:R-:W-:Y:S02]  /*4b30*/  F2FP.SATFINITE.E4M3.F32.PACK_AB_MERGE_C R193, R193, R196, RZ ;  /* 0x000000c4c1c1723e */ /* 0x000fe400048070ff */
[----:B------:R-:W-:Y:S02]  /*4b40*/  LOP3.LUT R196, R7, 0x1c, RZ, 0xc0, !PT ;  /* 0x0000001c07c47812 */ /* 0x000fe400078ec0ff */
[----:B------:R-:W-:-:S03]  /*4b50*/  SHF.R.U32.HI R7, RZ, 0x5, R7 ;  /* 0x00000005ff077819 */ /* 0x000fc60000011607 */
[----:B------:R-:W-:Y:S01]  /*4b60*/  IMAD R25, R196, 0x20, R25 ;  /* 0x00000020c4197824 */ /* 0x000fe200078e0219 */
[----:B--2---:R-:W-:Y:S01]  /*4b70*/  F2FP.SATFINITE.E4M3.F32.PACK_AB_MERGE_C R194, R194, R195, RZ ;  /* 0x000000c3c2c2723e */ /* 0x004fe200048070ff */
[----:B------:R-:W-:Y:S01]  /*4b80*/  IMAD R196, R196, 0x4, R27 ;  /* 0x00000004c4c47824 */ /* 0x000fe200078e021b */
[----:B------:R-:W-:-:S03]  /*4b90*/  R2UR UR5, R7 ;  /* 0x00000000070572ca */ /* 0x000fc600000e0000 */
[----:B------:R-:W-:Y:S01]  /*4ba0*/  IMAD.IADD R25, R25, 0x1, R196 ;  /* 0x0000000119197824 */ /* 0x000fe200078e02c4 */
[----:B---3--:R-:W-:-:S04]  /*4bb0*/  F2FP.SATFINITE.E4M3.F32.PACK_AB_MERGE_C R148, R149, R148, RZ ;  /* 0x000000949594723e */ /* 0x008fc800048070ff */
[----:B-1----:R1:W-:Y:S04]  /*4bc0*/  STS.U16 [R25+UR24+0x400], R3 ;  /* 0x0004000319007988 */ /* 0x0023e80008000418 */
[----:B------:R2:W-:Y:S01]  /*4bd0*/  STS.U16 [R25+UR24], R5 ;  /* 0x0000000519007988 */ /* 0x0005e20008000418 */
[----:B------:R-:W-:Y:S01]  /*4be0*/  ULOP3.LUT UR5, UR5, 0x1, URZ, 0xc0, !UPT ;  /* 0x0000000105057892 */ /* 0x000fe2000f8ec03f */
[----:B----4-:R-:W-:Y:S02]  /*4bf0*/  F2FP.SATFINITE.E4M3.F32.PACK_AB_MERGE_C R150, R151, R150, RZ ;  /* 0x000000969796723e */ /* 0x010fe400048070ff */
[----:B------:R-:W-:Y:S01]  /*4c00*/  STS.U16 [R25+UR24+0x8], R0 ;  /* 0x0000080019007988 */ /* 0x000fe20008000418 */
[----:B------:R-:W-:Y:S01]  /*4c10*/  ULEA UR9, UR5, UR15, 0x7 ;  /* 0x0000000f05097291 */ /* 0x000fe2000f8e383f */
[----:B-1----:R-:W-:Y:S01]  /*4c20*/  LOP3.LUT R3, R25, 0x10, RZ, 0x3c, !PT ;  /* 0x0000001019037812 */ /* 0x002fe200078e3cff */
[----:B------:R-:W-:-:S02]  /*4c30*/  ULEA UR8, UR5, UR24, 0xe ;  /* 0x0000001805087291 */ /* 0x000fc4000f8e703f */
[----:B------:R-:W-:Y:S01]  /*4c40*/  STS.U16 [R25+UR24+0x408], R4 ;  /* 0x0004080419007988 */ /* 0x000fe20008000418 */
[----:B--2---:R-:W-:-:S03]  /*4c50*/  LOP3.LUT R5, R25, 0x20, RZ, 0x3c, !PT ;  /* 0x0000002019057812 */ /* 0x004fc600078e3cff */
[----:B------:R-:W-:Y:S04]  /*4c60*/  STS.U16 [R25+UR24+0x4000], R163 ;  /* 0x004000a319007988 */ /* 0x000fe80008000418 */
        /* <DEDUP_REMOVED lines=11> */
[----:B------:R-:W-:Y:S04]  /*4d20*/  STS.U16 [R3+UR24], R6 ;  /* 0x0000000603007988 */ /* 0x000fe80008000418 */
        /* <DEDUP_REMOVED lines=14> */
[----:B------:R1:W-:Y:S04]  /*4e10*/  STS.U16 [R3+UR24+0x6408], R102 ;  /* 0x0064086603007988 */ /* 0x0003e80008000418 */
[----:B------:R-:W-:Y:S04]  /*4e20*/  STS.U16 [R5+UR24], R11 ;  /* 0x0000000b05007988 */ /* 0x000fe80008000418 */
[----:B------:R-:W-:Y:S01]  /*4e30*/  STS.U16 [R5+UR24+0x400], R12 ;  /* 0x0004000c05007988 */ /* 0x000fe20008000418 */
[----:B-1----:R-:W-:-:S03]  /*4e40*/  LOP3.LUT R3, R25, 0x30, RZ, 0x3c, !PT ;  /* 0x0000003019037812 */ /* 0x002fc600078e3cff */
        /* <DEDUP_REMOVED lines=50> */
[----:B-1----:R-:W-:-:S02]  /*5170*/  LOP3.LUT R5, R25, 0x60, RZ, 0x3c, !PT ;  /* 0x0000006019057812 */ /* 0x002fc400078e3cff */
[----:B------:R-:W-:Y:S01]  /*5180*/  LOP3.LUT R25, R25, 0x70, RZ, 0x3c, !PT ;  /* 0x0000007019197812 */ /* 0x000fe200078e3cff */
        /* <DEDUP_REMOVED lines=45> */
[----:B------:R-:W-:Y:S01]  /*5460*/  STS.U16 [R25+UR24+0x6408], R150 ;  /* 0x0064089619007988 */ /* 0x000fe20008000418 */
[----:B------:R1:W-:Y:S06]  /*5470*/  MEMBAR.ALL.CTA ;  /* 0x0000000000007992 */ /* 0x0003ec0000008000 */
[----:B-1----:R-:W1:Y:S02]  /*5480*/  FENCE.VIEW.ASYNC.S ;  /* 0x00000000000073c6 */ /* 0x002e640000000000 */
[----:B-1----:R-:W-:Y:S06]  /*5490*/  BAR.SYNC.DEFER_BLOCKING 0x0 ;  /* 0x0000000000007b1d */ /* 0x002fec0000010000 */
[----:B------:R1:W-:Y:S01]  /*54a0*/  @UP1 UTMASTG.2D [UR8], [UR6] ;  /* 0x00000008060013b5 */ /* 0x0003e20008008000 */
[----:B------:R0:W-:Y:S01]  /*54b0*/  UTMACMDFLUSH ;  /* 0x00000000000079b7 */ /* 0x0001e20000000000 */
[----:B------:R-:W-:-:S04]  /*54c0*/  DEPBAR.LE SB0, 0x0 ;  /* 0x000080000000791a */ /* 0x000fc80000000000 */
[----:B------:R-:W-:Y:S06]  /*54d0*/  BAR.SYNC.DEFER_BLOCKING 0x0 ;  /* 0x0000000000007b1d */ /* 0x000fec0000010000 */
[----:B-1----:R-:W-:Y:S05]  /*54e0*/  EXIT ;  /* 0x000000000000794d */ /* 0x002fea0003800000 */
.L_x_49:
[----:B------:R-:W1:Y:S02]  /*54f0*/  SYNCS.PHASECHK.TRANS64.TRYWAIT P0, [UR18+0x12000], R0 ;  /* 0x01200000ff0075a7 */ /* 0x000e640008000152 */
[----:B-1----:R-:W-:Y:S05]  /*5500*/  @!P0 BRA `(.L_x_49) ;  /* 0xfffffffc00f88947 */ /* 0x002fea000383ffff */
[----:B------:R-:W-:Y:S05]  /*5510*/  BRA `(.L_x_51) ;  /* 0xffffffd8001c7947 */ /* 0x000fea000383ffff */
.L_x_52:
[----:B------:R-:W-:-:S00]  /*5520*/  BRA `(.L_x_52) ;  /* 0xfffffffc00fc7947 */ /* 0x000fc0000383ffff */
[----:B------:R-:W-:-:S00]  /*5530*/  NOP ;  /* 0x0000000000007918 */ /* 0x000fc00000000000 */
        /* <DEDUP_REMOVED lines=12> */
.L_x_53:


//--------------------- .nv.shared.gluon_wgmma    --------------------------
	.section	.nv.shared.gluon_wgmma,"aw",@nobits
	.sectionflags	@""
	.align	16
	.zero		1024


//--------------------- .nv.shared.reserved.0     --------------------------
	.section	.nv.shared.reserved.0,"aw",@nobits
	.weak		__nv_reservedSMEM_offset_0_alias
	.size		__nv_reservedSMEM_offset_0_alias, 0, 0
	.other		__nv_reservedSMEM_offset_0_alias,@"STO_CUDA_RESERVED_SHARED STV_DEFAULT"
__nv_reservedSMEM_offset_0_alias:
	.zero		0


//--------------------- .nv.constant0.gluon_wgmma --------------------------
	.section	.nv.constant0.gluon_wgmma,"a",@progbits
	.sectionflags	@""
	.align	4
.nv.constant0.gluon_wgmma:
	.zero		608


//--------------------- SYMBOLS --------------------------

	.type		.nv.reservedSmem.offset0,@object
	.size		.nv.reservedSmem.offset0,0x4
